	.target	sm_90a

	.elftype	@"ET_EXEC"


//--------------------- .note.nv.tkinfo           --------------------------
	.section	.note.nv.tkinfo,"",@"SHT_NOTE"
	.sectionflags	@"SHF_NOTE_NV_TKINFO"
	.tkinfo
        /*0018*/ 	.word	0x00000002
        /*0030*/ 	.string	""
        /*0030*/ 	.string	"ptxas"
        /*0030*/ 	.string	"Cuda compilation tools, release 13.0, V13.0.88"
        /*0030*/ 	.string	"Build cuda_13.0.r13.0/compiler.36424714_0"
        /*0030*/ 	.string	"-arch sm_90a -m 64 "



//--------------------- .note.nv.cuinfo           --------------------------
	.section	.note.nv.cuinfo,"",@"SHT_NOTE"
	.sectionflags	@"SHF_NOTE_NV_CUINFO"
        /*0018*/ 	.short	0x0002
        /*001a*/ 	.short	0x005a
        /*001c*/ 	.short	0x0082
	.zero		2


//--------------------- .nv.info                  --------------------------
	.section	.nv.info,"",@"SHT_CUDA_INFO"
	.align	4


	//----- nvinfo : EIATTR_REGCOUNT
	.align		4
        /*0000*/ 	.byte	0x04, 0x2f
        /*0002*/ 	.short	(.L_15 - .L_14)
	.align		4
.L_14:
        /*0004*/ 	.word	index@(_ZN7cutlass13device_kernelINS_4gemm6kernel13GemmUniversalIN4cute5tupleIJiiiiEEENS1_10collective13CollectiveMmaINS1_34MainloopSm90TmaGmmaWarpSpecializedILi9ENS5_IJNS4_1CILi1EEESB_SB_EEENS1_35KernelTmaWarpSpecializedCooperativeEEENS5_IJNSA_ILi256EEENSA_ILi128EEENSA_ILi32EEEEEENS_6half_tENS5_IJlSB_lEEESJ_SK_NS4_8TiledMMAINS4_8MMA_AtomIJNS4_4SM904GMMA26MMA_64x128x16_F32F16F16_SSILNSO_5MajorE0ELSQ_0ELNSO_7ScaleInE1ELSR_1EEEEEENS4_6LayoutINS5_IJNSA_ILi2EEESB_SB_EEENS5_IJSB_NSA_ILi0EEESX_EEEEENS5_IJNS4_10UnderscoreES10_S10_EEEEENS4_13SM90_TMA_LOADENS4_14ComposedLayoutINS4_7SwizzleILi2ELi4ELi3EEENS4_18smem_ptr_flag_bitsILi16EEENSU_INS5_IJNSA_ILi8EEESH_EEENS5_IJSH_SB_EEEEEEEvNS4_8identityES13_S1D_vS1E_EENS_8epilogue10collective6detail29Sm90TmaWarpSpecializedAdapterINS1H_15DefaultEpilogueISJ_SK_SK_NS1G_6thread17LinearCombinationISJ_Li1EffLNS1L_9ScaleType4KindE0ELNS_15FloatRoundStyleE2ESJ_EENS1_15EpilogueDefaultEEEEEvvEEEEvNT_6ParamsE)
        /*0008*/ 	.word	0x000000a8


	//----- nvinfo : EIATTR_FRAME_SIZE
	.align		4
.L_15:
        /*000c*/ 	.byte	0x04, 0x11
        /*000e*/ 	.short	(.L_17 - .L_16)
	.align		4
.L_16:
        /*0010*/ 	.word	index@(_ZN7cutlass13device_kernelINS_4gemm6kernel13GemmUniversalIN4cute5tupleIJiiiiEEENS1_10collective13CollectiveMmaINS1_34MainloopSm90TmaGmmaWarpSpecializedILi9ENS5_IJNS4_1CILi1EEESB_SB_EEENS1_35KernelTmaWarpSpecializedCooperativeEEENS5_IJNSA_ILi256EEENSA_ILi128EEENSA_ILi32EEEEEENS_6half_tENS5_IJlSB_lEEESJ_SK_NS4_8TiledMMAINS4_8MMA_AtomIJNS4_4SM904GMMA26MMA_64x128x16_F32F16F16_SSILNSO_5MajorE0ELSQ_0ELNSO_7ScaleInE1ELSR_1EEEEEENS4_6LayoutINS5_IJNSA_ILi2EEESB_SB_EEENS5_IJSB_NSA_ILi0EEESX_EEEEENS5_IJNS4_10UnderscoreES10_S10_EEEEENS4_13SM90_TMA_LOADENS4_14ComposedLayoutINS4_7SwizzleILi2ELi4ELi3EEENS4_18smem_ptr_flag_bitsILi16EEENSU_INS5_IJNSA_ILi8EEESH_EEENS5_IJSH_SB_EEEEEEEvNS4_8identityES13_S1D_vS1E_EENS_8epilogue10collective6detail29Sm90TmaWarpSpecializedAdapterINS1H_15DefaultEpilogueISJ_SK_SK_NS1G_6thread17LinearCombinationISJ_Li1EffLNS1L_9ScaleType4KindE0ELNS_15FloatRoundStyleE2ESJ_EENS1_15EpilogueDefaultEEEEEvvEEEEvNT_6ParamsE)
        /*0014*/ 	.word	0x00000000


	//----- nvinfo : EIATTR_MIN_STACK_SIZE
	.align		4
.L_17:
        /*0018*/ 	.byte	0x04, 0x12
        /*001a*/ 	.short	(.L_19 - .L_18)
	.align		4
.L_18:
        /*001c*/ 	.word	index@(_ZN7cutlass13device_kernelINS_4gemm6kernel13GemmUniversalIN4cute5tupleIJiiiiEEENS1_10collective13CollectiveMmaINS1_34MainloopSm90TmaGmmaWarpSpecializedILi9ENS5_IJNS4_1CILi1EEESB_SB_EEENS1_35KernelTmaWarpSpecializedCooperativeEEENS5_IJNSA_ILi256EEENSA_ILi128EEENSA_ILi32EEEEEENS_6half_tENS5_IJlSB_lEEESJ_SK_NS4_8TiledMMAINS4_8MMA_AtomIJNS4_4SM904GMMA26MMA_64x128x16_F32F16F16_SSILNSO_5MajorE0ELSQ_0ELNSO_7ScaleInE1ELSR_1EEEEEENS4_6LayoutINS5_IJNSA_ILi2EEESB_SB_EEENS5_IJSB_NSA_ILi0EEESX_EEEEENS5_IJNS4_10UnderscoreES10_S10_EEEEENS4_13SM90_TMA_LOADENS4_14ComposedLayoutINS4_7SwizzleILi2ELi4ELi3EEENS4_18smem_ptr_flag_bitsILi16EEENSU_INS5_IJNSA_ILi8EEESH_EEENS5_IJSH_SB_EEEEEEEvNS4_8identityES13_S1D_vS1E_EENS_8epilogue10collective6detail29Sm90TmaWarpSpecializedAdapterINS1H_15DefaultEpilogueISJ_SK_SK_NS1G_6thread17LinearCombinationISJ_Li1EffLNS1L_9ScaleType4KindE0ELNS_15FloatRoundStyleE2ESJ_EENS1_15EpilogueDefaultEEEEEvvEEEEvNT_6ParamsE)
        /*0020*/ 	.word	0x00000000
.L_19:


//--------------------- .nv.compat                --------------------------
	.section	.nv.compat,"",@"SHT_CUDA_COMPAT_INFO"
	.align	4
        /*0000*/ 	.byte	0x02, 0x09, 0x01, 0x00, 0x02, 0x02, 0x04, 0x00, 0x02, 0x05, 0x05, 0x00, 0x03, 0x07, 0x01, 0x01
        /*0010*/ 	.byte	0x02, 0x03, 0x01, 0x00, 0x02, 0x06, 0x01, 0x00, 0x04, 0x0b, 0x08, 0x00, 0x00, 0x00, 0x00, 0x00
        /*0020*/ 	.byte	0x00, 0x00, 0x00, 0x00


//--------------------- .nv.info._ZN7cutlass13device_kernelINS_4gemm6kernel13GemmUniversalIN4cute5tupleIJiiiiEEENS1_10collective13CollectiveMmaINS1_34MainloopSm90TmaGmmaWarpSpecializedILi9ENS5_IJNS4_1CILi1EEESB_SB_EEENS1_35KernelTmaWarpSpecializedCooperativeEEENS5_IJNSA_ILi256EEENSA_ILi128EEENSA_ILi32EEEEEENS_6half_tENS5_IJlSB_lEEESJ_SK_NS4_8TiledMMAINS4_8MMA_AtomIJNS4_4SM904GMMA26MMA_64x128x16_F32F16F16_SSILNSO_5MajorE0ELSQ_0ELNSO_7ScaleInE1ELSR_1EEEEEENS4_6LayoutINS5_IJNSA_ILi2EEESB_SB_EEENS5_IJSB_NSA_ILi0EEESX_EEEEENS5_IJNS4_10UnderscoreES10_S10_EEEEENS4_13SM90_TMA_LOADENS4_14ComposedLayoutINS4_7SwizzleILi2ELi4ELi3EEENS4_18smem_ptr_flag_bitsILi16EEENSU_INS5_IJNSA_ILi8EEESH_EEENS5_IJSH_SB_EEEEEEEvNS4_8identityES13_S1D_vS1E_EENS_8epilogue10collective6detail29Sm90TmaWarpSpecializedAdapterINS1H_15DefaultEpilogueISJ_SK_SK_NS1G_6thread17LinearCombinationISJ_Li1EffLNS1L_9ScaleType4KindE0ELNS_15FloatRoundStyleE2ESJ_EENS1_15EpilogueDefaultEEEEEvvEEEEvNT_6ParamsE --------------------------
	.section	.nv.info._ZN7cutlass13device_kernelINS_4gemm6kernel13GemmUniversalIN4cute5tupleIJiiiiEEENS1_10collective13CollectiveMmaINS1_34MainloopSm90TmaGmmaWarpSpecializedILi9ENS5_IJNS4_1CILi1EEESB_SB_EEENS1_35KernelTmaWarpSpecializedCooperativeEEENS5_IJNSA_ILi256EEENSA_ILi128EEENSA_ILi32EEEEEENS_6half_tENS5_IJlSB_lEEESJ_SK_NS4_8TiledMMAINS4_8MMA_AtomIJNS4_4SM904GMMA26MMA_64x128x16_F32F16F16_SSILNSO_5MajorE0ELSQ_0ELNSO_7ScaleInE1ELSR_1EEEEEENS4_6LayoutINS5_IJNSA_ILi2EEESB_SB_EEENS5_IJSB_NSA_ILi0EEESX_EEEEENS5_IJNS4_10UnderscoreES10_S10_EEEEENS4_13SM90_TMA_LOADENS4_14ComposedLayoutINS4_7SwizzleILi2ELi4ELi3EEENS4_18smem_ptr_flag_bitsILi16EEENSU_INS5_IJNSA_ILi8EEESH_EEENS5_IJSH_SB_EEEEEEEvNS4_8identityES13_S1D_vS1E_EENS_8epilogue10collective6detail29Sm90TmaWarpSpecializedAdapterINS1H_15DefaultEpilogueISJ_SK_SK_NS1G_6thread17LinearCombinationISJ_Li1EffLNS1L_9ScaleType4KindE0ELNS_15FloatRoundStyleE2ESJ_EENS1_15EpilogueDefaultEEEEEvvEEEEvNT_6ParamsE,"",@"SHT_CUDA_INFO"
	.sectionflags	@""
	.align	4


	//----- nvinfo : EIATTR_CUDA_API_VERSION
	.align		4
        /*0000*/ 	.byte	0x04, 0x37
        /*0002*/ 	.short	(.L_21 - .L_20)
.L_20:
        /*0004*/ 	.word	0x00000082


	//----- nvinfo : EIATTR_KPARAM_INFO
	.align		4
.L_21:
        /*0008*/ 	.byte	0x04, 0x17
        /*000a*/ 	.short	(.L_23 - .L_22)
.L_22:
        /*000c*/ 	.word	0x00000000
        /*0010*/ 	.short	0x0000
        /*0012*/ 	.short	0x0070
        /*0014*/ 	.byte	0x00, 0xf0, 0x01, 0x10


	//----- nvinfo : EIATTR_SPARSE_MMA_MASK
	.align		4
.L_23:
        /*0018*/ 	.byte	0x03, 0x50
        /*001a*/ 	.short	0x0000


	//----- nvinfo : EIATTR_MAXREG_COUNT
	.align		4
        /*001c*/ 	.byte	0x03, 0x1b
        /*001e*/ 	.short	0x00a8


	//----- nvinfo : EIATTR_NUM_BARRIERS
	.align		4
        /*0020*/ 	.byte	0x02, 0x4c
        /*0022*/ 	.byte	0x01
	.zero		1


	//----- nvinfo : EIATTR_EXTERNS
	.align		4
        /*0024*/ 	.byte	0x04, 0x0f
        /*0026*/ 	.short	(.L_25 - .L_24)


	//   ....[0]....
	.align		4
.L_24:
        /*0028*/ 	.word	index@(__assertfail)


	//----- nvinfo : EIATTR_MERCURY_ISA_VERSION
	.align		4
.L_25:
        /*002c*/ 	.byte	0x03, 0x5f
        /*002e*/ 	.short	0x0101


	//----- nvinfo : EIATTR_INT_WARP_WIDE_INSTR_OFFSETS
	.align		4
        /*0030*/ 	.byte	0x04, 0x31
        /*0032*/ 	.short	(.L_27 - .L_26)


	//   ....[0]....
.L_26:
        /*0034*/ 	.word	0x00000480


	//   ....[1]....
        /*0038*/ 	.word	0x000004b0


	//   ....[2]....
        /*003c*/ 	.word	0x00000590


	//----- nvinfo : EIATTR_COOP_GROUP_MASK_REGIDS
	.align		4
.L_27:
        /*0040*/ 	.byte	0x04, 0x29
        /*0042*/ 	.short	(.L_29 - .L_28)


	//   ....[0]....
.L_28:
        /*0044*/ 	.word	0xffffffff


	//   ....[1]....
        /*0048*/ 	.word	0xffffffff


	//   ....[2]....
        /*004c*/ 	.word	0xffffffff


	//   ....[3]....
        /*0050*/ 	.word	0xffffffff


	//   ....[4]....
        /*0054*/ 	.word	0xffffffff


	//----- nvinfo : EIATTR_COOP_GROUP_INSTR_OFFSETS
	.align		4
.L_29:
        /*0058*/ 	.byte	0x04, 0x28
        /*005a*/ 	.short	(.L_31 - .L_30)


	//   ....[0]....
.L_30:
        /*005c*/ 	.word	0x00000060


	//   ....[1]....
        /*0060*/ 	.word	0x00000070


	//   ....[2]....
        /*0064*/ 	.word	0x00000130


	//   ....[3]....
        /*0068*/ 	.word	0x00000390


	//   ....[4]....
        /*006c*/ 	.word	0x00001040


	//----- nvinfo : EIATTR_REG_RECONFIG
	.align		4
.L_31:
        /*0070*/ 	.byte	0x01, 0x54
	.zero		2


	//----- nvinfo : EIATTR_SYSCALL_OFFSETS
	.align		4
        /*0074*/ 	.byte	0x04, 0x46
        /*0076*/ 	.short	(.L_33 - .L_32)


	//   ....[0]....
.L_32:
        /*0078*/ 	.word	0x00001200


	//----- nvinfo : EIATTR_MBARRIER_INSTR_OFFSETS
	.align		4
.L_33:
        /*007c*/ 	.byte	0x04, 0x39
        /*007e*/ 	.short	(.L_35 - .L_34)


	//   ....[0]....
.L_34:
        /*0080*/ 	.word	0x00000250
        /*0084*/ 	.word	0x000000ff
        /*0088*/ 	.word	0x00000000
        /*008c*/ 	.short	0x0100
        /*008e*/ 	.byte	0x08
	.zero		1


	//   ....[1]....
        /*0090*/ 	.word	0x00000260
        /*0094*/ 	.word	0x000000ff
        /*0098*/ 	.word	0x00000048
        /*009c*/ 	.short	0x0100
        /*009e*/ 	.byte	0x08
	.zero		1


	//   ....[2]....
        /*00a0*/ 	.word	0x00000270
        /*00a4*/ 	.word	0x000000ff
        /*00a8*/ 	.word	0x00000008
        /*00ac*/ 	.short	0x0100
        /*00ae*/ 	.byte	0x08
	.zero		1


	//   ....[3]....
        /*00b0*/ 	.word	0x00000280
        /*00b4*/ 	.word	0x000000ff
        /*00b8*/ 	.word	0x00000050
        /*00bc*/ 	.short	0x0100
        /*00be*/ 	.byte	0x08
	.zero		1


	//   ....[4]....
        /*00c0*/ 	.word	0x00000290
        /*00c4*/ 	.word	0x000000ff
        /*00c8*/ 	.word	0x00000010
        /*00cc*/ 	.short	0x0100
        /*00ce*/ 	.byte	0x08
	.zero		1


	//   ....[5]....
        /*00d0*/ 	.word	0x000002a0
        /*00d4*/ 	.word	0x000000ff
        /*00d8*/ 	.word	0x00000058
        /*00dc*/ 	.short	0x0100
        /*00de*/ 	.byte	0x08
	.zero		1


	//   ....[6]....
        /*00e0*/ 	.word	0x000002b0
        /*00e4*/ 	.word	0x000000ff
        /*00e8*/ 	.word	0x00000018
        /*00ec*/ 	.short	0x0100
        /*00ee*/ 	.byte	0x08
	.zero		1


	//   ....[7]....
        /*00f0*/ 	.word	0x000002c0
        /*00f4*/ 	.word	0x000000ff
        /*00f8*/ 	.word	0x00000060
        /*00fc*/ 	.short	0x0100
        /*00fe*/ 	.byte	0x08
	.zero		1


	//   ....[8]....
        /*0100*/ 	.word	0x000002d0
        /*0104*/ 	.word	0x000000ff
        /*0108*/ 	.word	0x00000020
        /*010c*/ 	.short	0x0100
        /*010e*/ 	.byte	0x08
	.zero		1


	//   ....[9]....
        /*0110*/ 	.word	0x000002e0
        /*0114*/ 	.word	0x000000ff
        /*0118*/ 	.word	0x00000068
        /*011c*/ 	.short	0x0100
        /*011e*/ 	.byte	0x08
	.zero		1


	//   ....[10]....
        /*0120*/ 	.word	0x000002f0
        /*0124*/ 	.word	0x000000ff
        /*0128*/ 	.word	0x00000028
        /*012c*/ 	.short	0x0100
        /*012e*/ 	.byte	0x08
	.zero		1


	//   ....[11]....
        /*0130*/ 	.word	0x00000300
        /*0134*/ 	.word	0x000000ff
        /*0138*/ 	.word	0x00000070
        /*013c*/ 	.short	0x0100
        /*013e*/ 	.byte	0x08
	.zero		1


	//   ....[12]....
        /*0140*/ 	.word	0x00000310
        /*0144*/ 	.word	0x000000ff
        /*0148*/ 	.word	0x00000030
        /*014c*/ 	.short	0x0100
        /*014e*/ 	.byte	0x08
	.zero		1


	//   ....[13]....
        /*0150*/ 	.word	0x00000320
        /*0154*/ 	.word	0x000000ff
        /*0158*/ 	.word	0x00000078
        /*015c*/ 	.short	0x0100
        /*015e*/ 	.byte	0x08
	.zero		1


	//   ....[14]....
        /*0160*/ 	.word	0x00000330
        /*0164*/ 	.word	0x000000ff
        /*0168*/ 	.word	0x00000038
        /*016c*/ 	.short	0x0100
        /*016e*/ 	.byte	0x08
	.zero		1


	//   ....[15]....
        /*0170*/ 	.word	0x00000340
        /*0174*/ 	.word	0x000000ff
        /*0178*/ 	.word	0x00000080
        /*017c*/ 	.short	0x0100
        /*017e*/ 	.byte	0x08
	.zero		1


	//   ....[16]....
        /*0180*/ 	.word	0x00000350
        /*0184*/ 	.word	0x000000ff
        /*0188*/ 	.word	0x00000040
        /*018c*/ 	.short	0x0100
        /*018e*/ 	.byte	0x08
	.zero		1


	//   ....[17]....
        /*0190*/ 	.word	0x00000360
        /*0194*/ 	.word	0x000000ff
        /*0198*/ 	.word	0x00000088
        /*019c*/ 	.short	0x0100
        /*019e*/ 	.byte	0x08
	.zero		1


	//   ....[18]....
        /*01a0*/ 	.word	0x00000600
        /*01a4*/ 	.word	0x000000ff
        /*01a8*/ 	.word	0x000000a0
        /*01ac*/ 	.short	0x0100
        /*01ae*/ 	.byte	0x06
	.zero		1


	//   ....[19]....
        /*01b0*/ 	.word	0x00000660
        /*01b4*/ 	.word	0x000000ff
        /*01b8*/ 	.word	0x000000a8
        /*01bc*/ 	.short	0x0100
        /*01be*/ 	.byte	0x06
	.zero		1


	//   ....[20]....
        /*01c0*/ 	.word	0x00001280
        /*01c4*/ 	.word	0x00000003
        /*01c8*/ 	.word	0x00000000
        /*01cc*/ 	.short	0x010a
        /*01ce*/ 	.byte	0x3f
	.zero		1


	//   ....[21]....
        /*01d0*/ 	.word	0x000012c0
        /*01d4*/ 	.word	0x00000003
        /*01d8*/ 	.word	0x00000000
        /*01dc*/ 	.short	0x010a
        /*01de*/ 	.byte	0x3f
	.zero		1


	//   ....[22]....
        /*01e0*/ 	.word	0x00001620
        /*01e4*/ 	.word	0x000000ff
        /*01e8*/ 	.word	0x00000000
        /*01ec*/ 	.short	0x010a
        /*01ee*/ 	.byte	0x08
	.zero		1


	//   ....[23]....
        /*01f0*/ 	.word	0x00001660
        /*01f4*/ 	.word	0x000000ff
        /*01f8*/ 	.word	0x00000000
        /*01fc*/ 	.short	0x010a
        /*01fe*/ 	.byte	0x08
	.zero		1


	//   ....[24]....
        /*0200*/ 	.word	0x00001880
        /*0204*/ 	.word	0x000000ff
        /*0208*/ 	.word	0x00000000
        /*020c*/ 	.short	0x0101
        /*020e*/ 	.byte	0x08
	.zero		1


	//   ....[25]....
        /*0210*/ 	.word	0x00001a80
        /*0214*/ 	.word	0x000000ff
        /*0218*/ 	.word	0x00000000
        /*021c*/ 	.short	0x0101
        /*021e*/ 	.byte	0x06
	.zero		1


	//   ....[26]....
        /*0220*/ 	.word	0x0000b330
        /*0224*/ 	.word	0x0000000e
        /*0228*/ 	.word	0x00000048
        /*022c*/ 	.short	0x010a
        /*022e*/ 	.byte	0x3f
	.zero		1


	//   ....[27]....
        /*0230*/ 	.word	0x0000b6b0
        /*0234*/ 	.word	0x00000006
        /*0238*/ 	.word	0x000000a8
        /*023c*/ 	.short	0x0101
        /*023e*/ 	.byte	0x3f
	.zero		1


	//   ....[28]....
        /*0240*/ 	.word	0x0000bde0
        /*0244*/ 	.word	0x00000007
        /*0248*/ 	.word	0x00000000
        /*024c*/ 	.short	0x010a
        /*024e*/ 	.byte	0x3f
	.zero		1


	//   ....[29]....
        /*0250*/ 	.word	0x0000be60
        /*0254*/ 	.word	0x00000009
        /*0258*/ 	.word	0x00000000
        /*025c*/ 	.short	0x010a
        /*025e*/ 	.byte	0x3f
	.zero		1


	//   ....[30]....
        /*0260*/ 	.word	0x0000bef0
        /*0264*/ 	.word	0x00000006
        /*0268*/ 	.word	0x00000000
        /*026c*/ 	.short	0x010a
        /*026e*/ 	.byte	0x3f
	.zero		1


	//   ....[31]....
        /*0270*/ 	.word	0x0000bf80
        /*0274*/ 	.word	0x00000009
        /*0278*/ 	.word	0x00000000
        /*027c*/ 	.short	0x010a
        /*027e*/ 	.byte	0x3f
	.zero		1


	//   ....[32]....
        /*0280*/ 	.word	0x0000c010
        /*0284*/ 	.word	0x00000006
        /*0288*/ 	.word	0x00000000
        /*028c*/ 	.short	0x010a
        /*028e*/ 	.byte	0x3f
	.zero		1


	//   ....[33]....
        /*0290*/ 	.word	0x0000c0a0
        /*0294*/ 	.word	0x00000009
        /*0298*/ 	.word	0x00000000
        /*029c*/ 	.short	0x010a
        /*029e*/ 	.byte	0x3f
	.zero		1


	//   ....[34]....
        /*02a0*/ 	.word	0x0000c130
        /*02a4*/ 	.word	0x00000006
        /*02a8*/ 	.word	0x00000000
        /*02ac*/ 	.short	0x010a
        /*02ae*/ 	.byte	0x3f
	.zero		1


	//   ....[35]....
        /*02b0*/ 	.word	0x0000c1c0
        /*02b4*/ 	.word	0x00000009
        /*02b8*/ 	.word	0x00000000
        /*02bc*/ 	.short	0x010a
        /*02be*/ 	.byte	0x3f
	.zero		1


	//   ....[36]....
        /*02c0*/ 	.word	0x0000c250
        /*02c4*/ 	.word	0x00000003
        /*02c8*/ 	.word	0x00000000
        /*02cc*/ 	.short	0x010a
        /*02ce*/ 	.byte	0x3f
	.zero		1


	//   ....[37]....
        /*02d0*/ 	.word	0x0000c2b0
        /*02d4*/ 	.word	0x00000003
        /*02d8*/ 	.word	0x00000000
        /*02dc*/ 	.short	0x010a
        /*02de*/ 	.byte	0x3f
	.zero		1


	//   ....[38]....
        /*02e0*/ 	.word	0x0000c310
        /*02e4*/ 	.word	0x00000004
        /*02e8*/ 	.word	0x00000000
        /*02ec*/ 	.short	0x010a
        /*02ee*/ 	.byte	0x3f
	.zero		1


	//   ....[39]....
        /*02f0*/ 	.word	0x0000c3e0
        /*02f4*/ 	.word	0x0000000e
        /*02f8*/ 	.word	0x00000048
        /*02fc*/ 	.short	0x010a
        /*02fe*/ 	.byte	0x3f
	.zero		1


	//   ....[40]....
        /*0300*/ 	.word	0x0000c4b0
        /*0304*/ 	.word	0x00000007
        /*0308*/ 	.word	0x00000000
        /*030c*/ 	.short	0x010a
        /*030e*/ 	.byte	0x3f
	.zero		1


	//   ....[41]....
        /*0310*/ 	.word	0x0000c500
        /*0314*/ 	.word	0x00000009
        /*0318*/ 	.word	0x00000000
        /*031c*/ 	.short	0x010a
        /*031e*/ 	.byte	0x3f
	.zero		1


	//   ....[42]....
        /*0320*/ 	.word	0x0000c550
        /*0324*/ 	.word	0x00000006
        /*0328*/ 	.word	0x00000000
        /*032c*/ 	.short	0x010a
        /*032e*/ 	.byte	0x3f
	.zero		1


	//   ....[43]....
        /*0330*/ 	.word	0x0000c5a0
        /*0334*/ 	.word	0x00000009
        /*0338*/ 	.word	0x00000000
        /*033c*/ 	.short	0x010a
        /*033e*/ 	.byte	0x3f
	.zero		1


	//   ....[44]....
        /*0340*/ 	.word	0x0000c5f0
        /*0344*/ 	.word	0x00000006
        /*0348*/ 	.word	0x00000000
        /*034c*/ 	.short	0x010a
        /*034e*/ 	.byte	0x3f
	.zero		1


	//   ....[45]....
        /*0350*/ 	.word	0x0000c640
        /*0354*/ 	.word	0x00000009
        /*0358*/ 	.word	0x00000000
        /*035c*/ 	.short	0x010a
        /*035e*/ 	.byte	0x3f
	.zero		1


	//   ....[46]....
        /*0360*/ 	.word	0x0000c690
        /*0364*/ 	.word	0x00000006
        /*0368*/ 	.word	0x00000000
        /*036c*/ 	.short	0x010a
        /*036e*/ 	.byte	0x3f
	.zero		1


	//   ....[47]....
        /*0370*/ 	.word	0x0000c6e0
        /*0374*/ 	.word	0x00000009
        /*0378*/ 	.word	0x00000000
        /*037c*/ 	.short	0x010a
        /*037e*/ 	.byte	0x3f
	.zero		1


	//----- nvinfo : EIATTR_NUM_MBARRIERS
	.align		4
.L_35:
        /*0380*/ 	.byte	0x03, 0x38
        /*0382*/ 	.short	0x0014


	//----- nvinfo : EIATTR_EXIT_INSTR_OFFSETS
	.align		4
        /*0384*/ 	.byte	0x04, 0x1c
        /*0386*/ 	.short	(.L_37 - .L_36)


	//   ....[0]....
.L_36:
        /*0388*/ 	.word	0x000006b0


	//   ....[1]....
        /*038c*/ 	.word	0x00000f70


	//   ....[2]....
        /*0390*/ 	.word	0x0000a9a0


	//   ....[3]....
        /*0394*/ 	.word	0x0000afd0


	//   ....[4]....
        /*0398*/ 	.word	0x0000c2a0


	//----- nvinfo : EIATTR_MAX_THREADS
	.align		4
.L_37:
        /*039c*/ 	.byte	0x04, 0x05
        /*039e*/ 	.short	(.L_39 - .L_38)
.L_38:
        /*03a0*/ 	.word	0x00000180
        /*03a4*/ 	.word	0x00000001
        /*03a8*/ 	.word	0x00000001


	//----- nvinfo : EIATTR_CRS_STACK_SIZE
	.align		4
.L_39:
        /*03ac*/ 	.byte	0x04, 0x1e
        /*03ae*/ 	.short	(.L_41 - .L_40)
.L_40:
        /*03b0*/ 	.word	0x00000000


	//----- nvinfo : EIATTR_CBANK_PARAM_SIZE
	.align		4
.L_41:
        /*03b4*/ 	.byte	0x03, 0x19
        /*03b6*/ 	.short	0x0470


	//----- nvinfo : EIATTR_PARAM_CBANK
	.align		4
        /*03b8*/ 	.byte	0x04, 0x0a
        /*03ba*/ 	.short	(.L_43 - .L_42)
	.align		4
.L_42:
        /*03bc*/ 	.word	index@(.nv.constant0._ZN7cutlass13device_kernelINS_4gemm6kernel13GemmUniversalIN4cute5tupleIJiiiiEEENS1_10collective13CollectiveMmaINS1_34MainloopSm90TmaGmmaWarpSpecializedILi9ENS5_IJNS4_1CILi1EEESB_SB_EEENS1_35KernelTmaWarpSpecializedCooperativeEEENS5_IJNSA_ILi256EEENSA_ILi128EEENSA_ILi32EEEEEENS_6half_tENS5_IJlSB_lEEESJ_SK_NS4_8TiledMMAINS4_8MMA_AtomIJNS4_4SM904GMMA26MMA_64x128x16_F32F16F16_SSILNSO_5MajorE0ELSQ_0ELNSO_7ScaleInE1ELSR_1EEEEEENS4_6LayoutINS5_IJNSA_ILi2EEESB_SB_EEENS5_IJSB_NSA_ILi0EEESX_EEEEENS5_IJNS4_10UnderscoreES10_S10_EEEEENS4_13SM90_TMA_LOADENS4_14ComposedLayoutINS4_7SwizzleILi2ELi4ELi3EEENS4_18smem_ptr_flag_bitsILi16EEENSU_INS5_IJNSA_ILi8EEESH_EEENS5_IJSH_SB_EEEEEEEvNS4_8identityES13_S1D_vS1E_EENS_8epilogue10collective6detail29Sm90TmaWarpSpecializedAdapterINS1H_15DefaultEpilogueISJ_SK_SK_NS1G_6thread17LinearCombinationISJ_Li1EffLNS1L_9ScaleType4KindE0ELNS_15FloatRoundStyleE2ESJ_EENS1_15EpilogueDefaultEEEEEvvEEEEvNT_6ParamsE)
        /*03c0*/ 	.short	0x0210
        /*03c2*/ 	.short	0x0470


	//----- nvinfo : EIATTR_SW_WAR
	.align		4
.L_43:
        /*03c4*/ 	.byte	0x04, 0x36
        /*03c6*/ 	.short	(.L_45 - .L_44)
.L_44:
        /*03c8*/ 	.word	0x00000008
.L_45:


//--------------------- .nv.callgraph             --------------------------
	.section	.nv.callgraph,"",@"SHT_CUDA_CALLGRAPH"
	.align	4
	.sectionentsize	8
	.align		4
        /*0000*/ 	.word	0x00000000
	.align		4
        /*0004*/ 	.word	0xffffffff
	.align		4
        /*0008*/ 	.word	index@(_ZN7cutlass13device_kernelINS_4gemm6kernel13GemmUniversalIN4cute5tupleIJiiiiEEENS1_10collective13CollectiveMmaINS1_34MainloopSm90TmaGmmaWarpSpecializedILi9ENS5_IJNS4_1CILi1EEESB_SB_EEENS1_35KernelTmaWarpSpecializedCooperativeEEENS5_IJNSA_ILi256EEENSA_ILi128EEENSA_ILi32EEEEEENS_6half_tENS5_IJlSB_lEEESJ_SK_NS4_8TiledMMAINS4_8MMA_AtomIJNS4_4SM904GMMA26MMA_64x128x16_F32F16F16_SSILNSO_5MajorE0ELSQ_0ELNSO_7ScaleInE1ELSR_1EEEEEENS4_6LayoutINS5_IJNSA_ILi2EEESB_SB_EEENS5_IJSB_NSA_ILi0EEESX_EEEEENS5_IJNS4_10UnderscoreES10_S10_EEEEENS4_13SM90_TMA_LOADENS4_14ComposedLayoutINS4_7SwizzleILi2ELi4ELi3EEENS4_18smem_ptr_flag_bitsILi16EEENSU_INS5_IJNSA_ILi8EEESH_EEENS5_IJSH_SB_EEEEEEEvNS4_8identityES13_S1D_vS1E_EENS_8epilogue10collective6detail29Sm90TmaWarpSpecializedAdapterINS1H_15DefaultEpilogueISJ_SK_SK_NS1G_6thread17LinearCombinationISJ_Li1EffLNS1L_9ScaleType4KindE0ELNS_15FloatRoundStyleE2ESJ_EENS1_15EpilogueDefaultEEEEEvvEEEEvNT_6ParamsE)
	.align		4
        /*000c*/ 	.word	index@(__assertfail)
	.align		4
        /*0010*/ 	.word	0x00000000
	.align		4
        /*0014*/ 	.word	0xfffffffe
	.align		4
        /*0018*/ 	.word	0x00000000
	.align		4
        /*001c*/ 	.word	0xfffffffd
	.align		4
        /*0020*/ 	.word	0x00000000
	.align		4
        /*0024*/ 	.word	0xfffffffc


//--------------------- .nv.constant4             --------------------------
	.section	.nv.constant4,"a",@progbits
	.align	8
	.align		8
.nv.constant4:
        /*0000*/ 	.dword	__assertfail
	.align		8
        /*0008*/ 	.dword	__unnamed_1
	.align		8
        /*0010*/ 	.dword	_ZN40_INTERNAL_d24dd492_4_k_cu_0da8bc07_119194cuda3std3__45__cpo5beginE
	.align		8
        /*0018*/ 	.dword	_ZN40_INTERNAL_d24dd492_4_k_cu_0da8bc07_119194cuda3std3__45__cpo3endE
	.align		8
        /*0020*/ 	.dword	_ZN40_INTERNAL_d24dd492_4_k_cu_0da8bc07_119194cuda3std3__45__cpo6cbeginE
	.align		8
        /*0028*/ 	.dword	_ZN40_INTERNAL_d24dd492_4_k_cu_0da8bc07_119194cuda3std3__45__cpo4cendE
	.align		8
        /*0030*/ 	.dword	_ZN40_INTERNAL_d24dd492_4_k_cu_0da8bc07_119194cuda3std3__442_GLOBAL__N__d24dd492_4_k_cu_0da8bc07_119196ignoreE
	.align		8
        /*0038*/ 	.dword	_ZN40_INTERNAL_d24dd492_4_k_cu_0da8bc07_119194cuda3std3__419piecewise_constructE
	.align		8
        /*0040*/ 	.dword	_ZN40_INTERNAL_d24dd492_4_k_cu_0da8bc07_119194cuda3std3__48in_placeE
	.align		8
        /*0048*/ 	.dword	_ZN40_INTERNAL_d24dd492_4_k_cu_0da8bc07_119194cuda3std6ranges3__45__cpo4swapE
	.align		8
        /*0050*/ 	.dword	_ZN40_INTERNAL_d24dd492_4_k_cu_0da8bc07_119194cuda3std6ranges3__45__cpo9iter_moveE
	.align		8
        /*0058*/ 	.dword	_ZN40_INTERNAL_d24dd492_4_k_cu_0da8bc07_119194cute7productE
	.align		8
        /*0060*/ 	.dword	_ZN40_INTERNAL_d24dd492_4_k_cu_0da8bc07_119194cute1_E
	.align		8
        /*0068*/ 	.dword	$str$22
	.align		8
        /*0070*/ 	.dword	$str$23


//--------------------- .text._ZN7cutlass13device_kernelINS_4gemm6kernel13GemmUniversalIN4cute5tupleIJiiiiEEENS1_10collective13CollectiveMmaINS1_34MainloopSm90TmaGmmaWarpSpecializedILi9ENS5_IJNS4_1CILi1EEESB_SB_EEENS1_35KernelTmaWarpSpecializedCooperativeEEENS5_IJNSA_ILi256EEENSA_ILi128EEENSA_ILi32EEEEEENS_6half_tENS5_IJlSB_lEEESJ_SK_NS4_8TiledMMAINS4_8MMA_AtomIJNS4_4SM904GMMA26MMA_64x128x16_F32F16F16_SSILNSO_5MajorE0ELSQ_0ELNSO_7ScaleInE1ELSR_1EEEEEENS4_6LayoutINS5_IJNSA_ILi2EEESB_SB_EEENS5_IJSB_NSA_ILi0EEESX_EEEEENS5_IJNS4_10UnderscoreES10_S10_EEEEENS4_13SM90_TMA_LOADENS4_14ComposedLayoutINS4_7SwizzleILi2ELi4ELi3EEENS4_18smem_ptr_flag_bitsILi16EEENSU_INS5_IJNSA_ILi8EEESH_EEENS5_IJSH_SB_EEEEEEEvNS4_8identityES13_S1D_vS1E_EENS_8epilogue10collective6detail29Sm90TmaWarpSpecializedAdapterINS1H_15DefaultEpilogueISJ_SK_SK_NS1G_6thread17LinearCombinationISJ_Li1EffLNS1L_9ScaleType4KindE0ELNS_15FloatRoundStyleE2ESJ_EENS1_15EpilogueDefaultEEEEEvvEEEEvNT_6ParamsE --------------------------
	.section	.text._ZN7cutlass13device_kernelINS_4gemm6kernel13GemmUniversalIN4cute5tupleIJiiiiEEENS1_10collective13CollectiveMmaINS1_34MainloopSm90TmaGmmaWarpSpecializedILi9ENS5_IJNS4_1CILi1EEESB_SB_EEENS1_35KernelTmaWarpSpecializedCooperativeEEENS5_IJNSA_ILi256EEENSA_ILi128EEENSA_ILi32EEEEEENS_6half_tENS5_IJlSB_lEEESJ_SK_NS4_8TiledMMAINS4_8MMA_AtomIJNS4_4SM904GMMA26MMA_64x128x16_F32F16F16_SSILNSO_5MajorE0ELSQ_0ELNSO_7ScaleInE1ELSR_1EEEEEENS4_6LayoutINS5_IJNSA_ILi2EEESB_SB_EEENS5_IJSB_NSA_ILi0EEESX_EEEEENS5_IJNS4_10UnderscoreES10_S10_EEEEENS4_13SM90_TMA_LOADENS4_14ComposedLayoutINS4_7SwizzleILi2ELi4ELi3EEENS4_18smem_ptr_flag_bitsILi16EEENSU_INS5_IJNSA_ILi8EEESH_EEENS5_IJSH_SB_EEEEEEEvNS4_8identityES13_S1D_vS1E_EENS_8epilogue10collective6detail29Sm90TmaWarpSpecializedAdapterINS1H_15DefaultEpilogueISJ_SK_SK_NS1G_6thread17LinearCombinationISJ_Li1EffLNS1L_9ScaleType4KindE0ELNS_15FloatRoundStyleE2ESJ_EENS1_15EpilogueDefaultEEEEEvvEEEEvNT_6ParamsE,"ax",@progbits
	.align	128
.text._ZN7cutlass13device_kernelINS_4gemm6kernel13GemmUniversalIN4cute5tupleIJiiiiEEENS1_10collective13CollectiveMmaINS1_34MainloopSm90TmaGmmaWarpSpecializedILi9ENS5_IJNS4_1CILi1EEESB_SB_EEENS1_35KernelTmaWarpSpecializedCooperativeEEENS5_IJNSA_ILi256EEENSA_ILi128EEENSA_ILi32EEEEEENS_6half_tENS5_IJlSB_lEEESJ_SK_NS4_8TiledMMAINS4_8MMA_AtomIJNS4_4SM904GMMA26MMA_64x128x16_F32F16F16_SSILNSO_5MajorE0ELSQ_0ELNSO_7ScaleInE1ELSR_1EEEEEENS4_6LayoutINS5_IJNSA_ILi2EEESB_SB_EEENS5_IJSB_NSA_ILi0EEESX_EEEEENS5_IJNS4_10UnderscoreES10_S10_EEEEENS4_13SM90_TMA_LOADENS4_14ComposedLayoutINS4_7SwizzleILi2ELi4ELi3EEENS4_18smem_ptr_flag_bitsILi16EEENSU_INS5_IJNSA_ILi8EEESH_EEENS5_IJSH_SB_EEEEEEEvNS4_8identityES13_S1D_vS1E_EENS_8epilogue10collective6detail29Sm90TmaWarpSpecializedAdapterINS1H_15DefaultEpilogueISJ_SK_SK_NS1G_6thread17LinearCombinationISJ_Li1EffLNS1L_9ScaleType4KindE0ELNS_15FloatRoundStyleE2ESJ_EENS1_15EpilogueDefaultEEEEEvvEEEEvNT_6ParamsE:
        .type           _ZN7cutlass13device_kernelINS_4gemm6kernel13GemmUniversalIN4cute5tupleIJiiiiEEENS1_10collective13CollectiveMmaINS1_34MainloopSm90TmaGmmaWarpSpecializedILi9ENS5_IJNS4_1CILi1EEESB_SB_EEENS1_35KernelTmaWarpSpecializedCooperativeEEENS5_IJNSA_ILi256EEENSA_ILi128EEENSA_ILi32EEEEEENS_6half_tENS5_IJlSB_lEEESJ_SK_NS4_8TiledMMAINS4_8MMA_AtomIJNS4_4SM904GMMA26MMA_64x128x16_F32F16F16_SSILNSO_5MajorE0ELSQ_0ELNSO_7ScaleInE1ELSR_1EEEEEENS4_6LayoutINS5_IJNSA_ILi2EEESB_SB_EEENS5_IJSB_NSA_ILi0EEESX_EEEEENS5_IJNS4_10UnderscoreES10_S10_EEEEENS4_13SM90_TMA_LOADENS4_14ComposedLayoutINS4_7SwizzleILi2ELi4ELi3EEENS4_18smem_ptr_flag_bitsILi16EEENSU_INS5_IJNSA_ILi8EEESH_EEENS5_IJSH_SB_EEEEEEEvNS4_8identityES13_S1D_vS1E_EENS_8epilogue10collective6detail29Sm90TmaWarpSpecializedAdapterINS1H_15DefaultEpilogueISJ_SK_SK_NS1G_6thread17LinearCombinationISJ_Li1EffLNS1L_9ScaleType4KindE0ELNS_15FloatRoundStyleE2ESJ_EENS1_15EpilogueDefaultEEEEEvvEEEEvNT_6ParamsE,@function
        .size           _ZN7cutlass13device_kernelINS_4gemm6kernel13GemmUniversalIN4cute5tupleIJiiiiEEENS1_10collective13CollectiveMmaINS1_34MainloopSm90TmaGmmaWarpSpecializedILi9ENS5_IJNS4_1CILi1EEESB_SB_EEENS1_35KernelTmaWarpSpecializedCooperativeEEENS5_IJNSA_ILi256EEENSA_ILi128EEENSA_ILi32EEEEEENS_6half_tENS5_IJlSB_lEEESJ_SK_NS4_8TiledMMAINS4_8MMA_AtomIJNS4_4SM904GMMA26MMA_64x128x16_F32F16F16_SSILNSO_5MajorE0ELSQ_0ELNSO_7ScaleInE1ELSR_1EEEEEENS4_6LayoutINS5_IJNSA_ILi2EEESB_SB_EEENS5_IJSB_NSA_ILi0EEESX_EEEEENS5_IJNS4_10UnderscoreES10_S10_EEEEENS4_13SM90_TMA_LOADENS4_14ComposedLayoutINS4_7SwizzleILi2ELi4ELi3EEENS4_18smem_ptr_flag_bitsILi16EEENSU_INS5_IJNSA_ILi8EEESH_EEENS5_IJSH_SB_EEEEEEEvNS4_8identityES13_S1D_vS1E_EENS_8epilogue10collective6detail29Sm90TmaWarpSpecializedAdapterINS1H_15DefaultEpilogueISJ_SK_SK_NS1G_6thread17LinearCombinationISJ_Li1EffLNS1L_9ScaleType4KindE0ELNS_15FloatRoundStyleE2ESJ_EENS1_15EpilogueDefaultEEEEEvvEEEEvNT_6ParamsE,(.L_x_331 - _ZN7cutlass13device_kernelINS_4gemm6kernel13GemmUniversalIN4cute5tupleIJiiiiEEENS1_10collective13CollectiveMmaINS1_34MainloopSm90TmaGmmaWarpSpecializedILi9ENS5_IJNS4_1CILi1EEESB_SB_EEENS1_35KernelTmaWarpSpecializedCooperativeEEENS5_IJNSA_ILi256EEENSA_ILi128EEENSA_ILi32EEEEEENS_6half_tENS5_IJlSB_lEEESJ_SK_NS4_8TiledMMAINS4_8MMA_AtomIJNS4_4SM904GMMA26MMA_64x128x16_F32F16F16_SSILNSO_5MajorE0ELSQ_0ELNSO_7ScaleInE1ELSR_1EEEEEENS4_6LayoutINS5_IJNSA_ILi2EEESB_SB_EEENS5_IJSB_NSA_ILi0EEESX_EEEEENS5_IJNS4_10UnderscoreES10_S10_EEEEENS4_13SM90_TMA_LOADENS4_14ComposedLayoutINS4_7SwizzleILi2ELi4ELi3EEENS4_18smem_ptr_flag_bitsILi16EEENSU_INS5_IJNSA_ILi8EEESH_EEENS5_IJSH_SB_EEEEEEEvNS4_8identityES13_S1D_vS1E_EENS_8epilogue10collective6detail29Sm90TmaWarpSpecializedAdapterINS1H_15DefaultEpilogueISJ_SK_SK_NS1G_6thread17LinearCombinationISJ_Li1EffLNS1L_9ScaleType4KindE0ELNS_15FloatRoundStyleE2ESJ_EENS1_15EpilogueDefaultEEEEEvvEEEEvNT_6ParamsE)
        .other          _ZN7cutlass13device_kernelINS_4gemm6kernel13GemmUniversalIN4cute5tupleIJiiiiEEENS1_10collective13CollectiveMmaINS1_34MainloopSm90TmaGmmaWarpSpecializedILi9ENS5_IJNS4_1CILi1EEESB_SB_EEENS1_35KernelTmaWarpSpecializedCooperativeEEENS5_IJNSA_ILi256EEENSA_ILi128EEENSA_ILi32EEEEEENS_6half_tENS5_IJlSB_lEEESJ_SK_NS4_8TiledMMAINS4_8MMA_AtomIJNS4_4SM904GMMA26MMA_64x128x16_F32F16F16_SSILNSO_5MajorE0ELSQ_0ELNSO_7ScaleInE1ELSR_1EEEEEENS4_6LayoutINS5_IJNSA_ILi2EEESB_SB_EEENS5_IJSB_NSA_ILi0EEESX_EEEEENS5_IJNS4_10UnderscoreES10_S10_EEEEENS4_13SM90_TMA_LOADENS4_14ComposedLayoutINS4_7SwizzleILi2ELi4ELi3EEENS4_18smem_ptr_flag_bitsILi16EEENSU_INS5_IJNSA_ILi8EEESH_EEENS5_IJSH_SB_EEEEEEEvNS4_8identityES13_S1D_vS1E_EENS_8epilogue10collective6detail29Sm90TmaWarpSpecializedAdapterINS1H_15DefaultEpilogueISJ_SK_SK_NS1G_6thread17LinearCombinationISJ_Li1EffLNS1L_9ScaleType4KindE0ELNS_15FloatRoundStyleE2ESJ_EENS1_15EpilogueDefaultEEEEEvvEEEEvNT_6ParamsE,@"STO_CUDA_ENTRY STV_DEFAULT"
_ZN7cutlass13device_kernelINS_4gemm6kernel13GemmUniversalIN4cute5tupleIJiiiiEEENS1_10collective13CollectiveMmaINS1_34MainloopSm90TmaGmmaWarpSpecializedILi9ENS5_IJNS4_1CILi1EEESB_SB_EEENS1_35KernelTmaWarpSpecializedCooperativeEEENS5_IJNSA_ILi256EEENSA_ILi128EEENSA_ILi32EEEEEENS_6half_tENS5_IJlSB_lEEESJ_SK_NS4_8TiledMMAINS4_8MMA_AtomIJNS4_4SM904GMMA26MMA_64x128x16_F32F16F16_SSILNSO_5MajorE0ELSQ_0ELNSO_7ScaleInE1ELSR_1EEEEEENS4_6LayoutINS5_IJNSA_ILi2EEESB_SB_EEENS5_IJSB_NSA_ILi0EEESX_EEEEENS5_IJNS4_10UnderscoreES10_S10_EEEEENS4_13SM90_TMA_LOADENS4_14ComposedLayoutINS4_7SwizzleILi2ELi4ELi3EEENS4_18smem_ptr_flag_bitsILi16EEENSU_INS5_IJNSA_ILi8EEESH_EEENS5_IJSH_SB_EEEEEEEvNS4_8identityES13_S1D_vS1E_EENS_8epilogue10collective6detail29Sm90TmaWarpSpecializedAdapterINS1H_15DefaultEpilogueISJ_SK_SK_NS1G_6thread17LinearCombinationISJ_Li1EffLNS1L_9ScaleType4KindE0ELNS_15FloatRoundStyleE2ESJ_EENS1_15EpilogueDefaultEEEEEvvEEEEvNT_6ParamsE:
[----:B------:R-:W0:Y:S01]  /*0000*/  LDC R1, c[0x0][0x28] ;  /* 0x00000a00ff017b82 */ /* 0x000e220000000800 */
[----:B------:R-:W1:Y:S01]  /*0010*/  S2R R18, SR_TID.X ;  /* 0x0000000000127919 */ /* 0x000e620000002100 */
[----:B------:R-:W-:Y:S01]  /*0020*/  ELECT P0, URZ, PT ;  /* 0x00000000003f782f */ /* 0x000fe20003800000 */
[----:B------:R-:W-:Y:S01]  /*0030*/  BSSY B0, `(.L_x_0) ;  /* 0x000000f000007945 */ /* 0x000fe20003800000 */
[--C-:B-1----:R-:W-:Y:S02]  /*0040*/  SHF.R.U32.HI R0, RZ, 0x5, R18.reuse ;  /* 0x00000005ff007819 */ /* 0x102fe40000011612 */
[----:B------:R-:W-:-:S03]  /*0050*/  SHF.R.U32.HI R22, RZ, 0x7, R18 ;  /* 0x00000007ff167819 */ /* 0x000fc60000011612 */
[----:B------:R-:W1:Y:S04]  /*0060*/  SHFL.IDX PT, R5, R0, RZ, 0x1f ;  /* 0x00001fff00057589 */ /* 0x000e6800000e0000 */
[----:B------:R2:W3:Y:S01]  /*0070*/  SHFL.IDX PT, R8, R22, RZ, 0x1f ;  /* 0x00001fff16087589 */ /* 0x0004e200000e0000 */
[----:B-1----:R-:W-:-:S13]  /*0080*/  ISETP.NE.OR P0, PT, R5, RZ, !P0 ;  /* 0x000000ff0500720c */ /* 0x002fda0004705670 */
[----:B0-23--:R-:W-:Y:S05]  /*0090*/  @P0 BRA `(.L_x_1) ;  /* 0x0000000000200947 */ /* 0x00dfea0003800000 */
[----:B------:R-:W-:Y:S02]  /*00a0*/  ULDC.64 UR4, c[0x0][0x198] ;  /* 0x0000660000047ab9 */ /* 0x000fe40000000a00 */
[----:B------:R-:W-:Y:S02]  /*00b0*/  UIADD3 UR6, UP0, UR4, 0xf0, URZ ;  /* 0x000000f004067890 */ /* 0x000fe4000ff1e03f */
[----:B------:R-:W-:Y:S02]  /*00c0*/  UIADD3 UR4, UP1, UR4, 0x1f0, URZ ;  /* 0x000001f004047890 */ /* 0x000fe4000ff3e03f */
[----:B------:R-:W-:Y:S02]  /*00d0*/  UIADD3.X UR7, URZ, UR5, URZ, UP0, !UPT ;  /* 0x000000053f077290 */ /* 0x000fe400087fe43f */
[----:B------:R-:W-:-:S07]  /*00e0*/  UIADD3.X UR5, URZ, UR5, URZ, UP1, !UPT ;  /* 0x000000053f057290 */ /* 0x000fce0008ffe43f */
[----:B------:R0:W-:Y:S02]  /*00f0*/  UTMACCTL.PF [UR6] ;  /* 0x00000000060079b9 */ /* 0x0001e40008040000 */
[----:B------:R0:W-:Y:S02]  /*0100*/  UTMACCTL.PF [UR4] ;  /* 0x00000000040079b9 */ /* 0x0001e40008040000 */
[----:B0-----:R-:W-:Y:S01]  /*0110*/  NOP ;  /* 0x0000000000007918 */ /* 0x001fe20000000000 */
.L_x_1:
[----:B------:R-:W-:Y:S05]  /*0120*/  BSYNC B0 ;  /* 0x0000000000007941 */ /* 0x000fea0003800000 */
.L_x_0:
[----:B------:R-:W0:Y:S02]  /*0130*/  SHFL.IDX PT, R2, R0, RZ, 0x1f ;  /* 0x00001fff00027589 */ /* 0x000e2400000e0000 */
[----:B0-----:R-:W-:-:S13]  /*0140*/  ISETP.NE.AND P0, PT, R2, RZ, PT ;  /* 0x000000ff0200720c */ /* 0x001fda0003f05270 */
[----:B------:R-:W-:Y:S05]  /*0150*/  @P0 BRA `(.L_x_2) ;  /* 0x00000000008c0947 */ /* 0x000fea0003800000 */
[----:B------:R-:W-:Y:S01]  /*0160*/  ELECT P0, URZ, PT ;  /* 0x00000000003f782f */ /* 0x000fe20003800000 */
[----:B------:R-:W-:-:S12]  /*0170*/  BSSY B0, `(.L_x_2) ;  /* 0x0000021000007945 */ /* 0x000fd80003800000 */
[----:B------:R-:W-:Y:S05]  /*0180*/  @!P0 BRA `(.L_x_3) ;  /* 0x00000000007c8947 */ /* 0x000fea0003800000 */
[----:B------:R-:W0:Y:S01]  /*0190*/  S2UR UR8, SR_CgaCtaId ;  /* 0x00000000000879c3 */ /* 0x000e220000008800 */
[----:B------:R-:W-:Y:S01]  /*01a0*/  UMOV UR4, 0x400 ;  /* 0x0000040000047882 */ /* 0x000fe20000000000 */
[----:B------:R-:W-:Y:S01]  /*01b0*/  UMOV UR5, 0x1 ;  /* 0x0000000100057882 */ /* 0x000fe20000000000 */
[----:B------:R-:W-:Y:S02]  /*01c0*/  UMOV UR6, 0x100 ;  /* 0x0000010000067882 */ /* 0x000fe40000000000 */
[----:B------:R-:W-:-:S04]  /*01d0*/  UIADD3 UR6, -UR6, 0x100000, URZ ;  /* 0x0010000006067890 */ /* 0x000fc8000fffe13f */
[----:B------:R-:W-:Y:S02]  /*01e0*/  USHF.L.U32 UR7, UR6, 0xb, URZ ;  /* 0x0000000b06077899 */ /* 0x000fe4000800063f */
[----:B------:R-:W-:Y:S02]  /*01f0*/  USHF.L.U32 UR6, UR6, 0x1, URZ ;  /* 0x0000000106067899 */ /* 0x000fe4000800063f */
[----:B0-----:R-:W-:Y:S02]  /*0200*/  ULEA UR8, UR8, UR4, 0x18 ;  /* 0x0000000408087291 */ /* 0x001fe4000f8ec03f */
[----:B------:R-:W-:-:S04]  /*0210*/  UIADD3 UR4, -UR5, 0x100000, URZ ;  /* 0x0010000005047890 */ /* 0x000fc8000fffe13f */
[----:B------:R-:W-:Y:S02]  /*0220*/  USHF.L.U32 UR5, UR4, 0xb, URZ ;  /* 0x0000000b04057899 */ /* 0x000fe4000800063f */
[----:B------:R-:W-:Y:S01]  /*0230*/  USHF.L.U32 UR4, UR4, 0x1, URZ ;  /* 0x0000000104047899 */ /* 0x000fe2000800063f */
[----:B------:R-:W0:Y:S11]  /*0240*/  FENCE.VIEW.ASYNC.S ;  /* 0x00000000000073c6 */ /* 0x000e360000000000 */
[----:B0-----:R0:W1:Y:S01]  /*0250*/  SYNCS.EXCH.64 URZ, [UR8], UR4 ;  /* 0x00000004083f75b2 */ /* 0x0010620008000100 */
[----:B------:R0:W2:Y:S01]  /*0260*/  SYNCS.EXCH.64 URZ, [UR8+0x48], UR6 ;  /* 0x00004806083f75b2 */ /* 0x0000a20008000100 */
[----:B------:R0:W3:Y:S01]  /*0270*/  SYNCS.EXCH.64 URZ, [UR8+0x8], UR4 ;  /* 0x00000804083f75b2 */ /* 0x0000e20008000100 */
[----:B------:R0:W4:Y:S01]  /*0280*/  SYNCS.EXCH.64 URZ, [UR8+0x50], UR6 ;  /* 0x00005006083f75b2 */ /* 0x0001220008000100 */
[----:B------:R0:W0:Y:S01]  /*0290*/  SYNCS.EXCH.64 URZ, [UR8+0x10], UR4 ;  /* 0x00001004083f75b2 */ /* 0x0000220008000100 */
        /* <DEDUP_REMOVED lines=13> */
[----:B------:R-:W-:Y:S01]  /*0370*/  NOP ;  /* 0x0000000000007918 */ /* 0x000fe20000000000 */
.L_x_3:
[----:B0-----:R-:W-:Y:S05]  /*0380*/  BSYNC B0 ;  /* 0x0000000000007941 */ /* 0x001fea0003800000 */
.L_x_2:
[----:B------:R-:W0:Y:S01]  /*0390*/  SHFL.IDX PT, R0, R0, RZ, 0x1f ;  /* 0x00001fff00007589 */ /* 0x000e2200000e0000 */
[----:B------:R-:W5:Y:S01]  /*03a0*/  LDC R2, c[0x0][0x65c] ;  /* 0x00019700ff027b82 */ /* 0x000f620000000800 */
[----:B------:R-:W-:Y:S02]  /*03b0*/  ELECT P0, URZ, PT ;  /* 0x00000000003f782f */ /* 0x000fe40003800000 */
[----:B------:R-:W-:Y:S01]  /*03c0*/  SHF.R.S32.HI R6, RZ, 0x1f, R5 ;  /* 0x0000001fff067819 */ /* 0x000fe20000011405 */
[----:B------:R-:W1:Y:S01]  /*03d0*/  S2R R3, SR_CTAID.Y ;  /* 0x0000000000037919 */ /* 0x000e620000002600 */
[----:B------:R-:W-:Y:S01]  /*03e0*/  UMOV UR4, 0x20 ;  /* 0x0000002000047882 */ /* 0x000fe20000000000 */
[----:B------:R-:W-:Y:S01]  /*03f0*/  ISETP.NE.AND P2, PT, R8, RZ, PT ;  /* 0x000000ff0800720c */ /* 0x000fe20003f45270 */
[----:B------:R-:W-:Y:S01]  /*0400*/  NOP ;  /* 0x0000000000007918 */ /* 0x000fe20000000000 */
[----:B------:R-:W2:Y:S01]  /*0410*/  S2R R4, SR_CTAID.X ;  /* 0x0000000000047919 */ /* 0x000ea20000002500 */
[----:B------:R-:W-:Y:S01]  /*0420*/  LEA.HI R6, R6, R5, RZ, 0x2 ;  /* 0x0000000506067211 */ /* 0x000fe200078f10ff */
[----:B------:R-:W-:Y:S01]  /*0430*/  NOP ;  /* 0x0000000000007918 */ /* 0x000fe20000000000 */
[----:B0-----:R-:W-:-:S02]  /*0440*/  ISETP.NE.OR P0, PT, R0, RZ, !P0 ;  /* 0x000000ff0000720c */ /* 0x001fc40004705670 */
[----:B-----5:R-:W-:-:S04]  /*0450*/  ISETP.NE.AND P3, PT, R2, 0x1, PT ;  /* 0x000000010200780c */ /* 0x020fc80003f65270 */
[----:B------:R-:W-:Y:S02]  /*0460*/  P2R R0, PR, RZ, 0x8 ;  /* 0x00000008ff007803 */ /* 0x000fe40000000000 */
[----:B------:R-:W-:-:S05]  /*0470*/  LOP3.LUT R0, R6, 0xfffffffc, RZ, 0xc0, !PT ;  /* 0xfffffffc06007812 */ /* 0x000fca00078ec0ff */
[----:B------:R-:W-:Y:S01]  /*0480*/  VOTEU.ALL UP0, P0 ;  /* 0x00000000003f7886 */ /* 0x000fe20000000000 */
[----:B------:R-:W-:Y:S01]  /*0490*/  IMAD.IADD R0, R5, 0x1, -R0 ;  /* 0x0000000105007824 */ /* 0x000fe200078e0a00 */
[----:B------:R-:W2:Y:S01]  /*04a0*/  @P3 LDC R17, c[0x0][0x10] ;  /* 0x00000400ff113b82 */ /* 0x000ea20000000800 */
[----:B------:R-:W-:Y:S01]  /*04b0*/  VOTEU.ALL UP1, P0 ;  /* 0x00000000003f7886 */ /* 0x000fe20000020000 */
[----:B-1----:R-:W-:Y:S01]  /*04c0*/  @P3 IMAD.MOV.U32 R6, RZ, RZ, R3 ;  /* 0x000000ffff063224 */ /* 0x002fe200078e0003 */
[----:B------:R-:W-:Y:S01]  /*04d0*/  @!UP0 UMOV UR6, 0x400 ;  /* 0x0000040000068882 */ /* 0x000fe20000000000 */
[----:B------:R-:W-:-:S04]  /*04e0*/  @!UP0 UIADD3 UR4, -UR4, 0x100000, URZ ;  /* 0x0010000004048890 */ /* 0x000fc8000fffe13f */
[----:B------:R-:W-:Y:S02]  /*04f0*/  @!UP0 USHF.L.U32 UR5, UR4, 0xb, URZ ;  /* 0x0000000b04058899 */ /* 0x000fe4000800063f */
[----:B------:R-:W-:Y:S01]  /*0500*/  @!UP0 USHF.L.U32 UR4, UR4, 0x1, URZ ;  /* 0x0000000104048899 */ /* 0x000fe2000800063f */
[----:B------:R-:W-:Y:S02]  /*0510*/  @P3 IMAD.MOV.U32 R7, RZ, RZ, RZ ;  /* 0x000000ffff073224 */ /* 0x000fe400078e00ff */
[----:B------:R-:W-:Y:S01]  /*0520*/  IMAD.MOV.U32 R5, RZ, RZ, RZ ;  /* 0x000000ffff057224 */ /* 0x000fe200078e00ff */
[----:B------:R-:W0:Y:S01]  /*0530*/  @!UP0 S2UR UR7, SR_CgaCtaId ;  /* 0x00000000000789c3 */ /* 0x000e220000008800 */
[----:B------:R-:W-:-:S07]  /*0540*/  @P3 IMAD.MOV.U32 R11, RZ, RZ, RZ ;  /* 0x000000ffff0b3224 */ /* 0x000fce00078e00ff */
[----:B------:R-:W1:Y:S01]  /*0550*/  @!P3 LDC R9, c[0x0][0xc] ;  /* 0x00000300ff09bb82 */ /* 0x000e620000000800 */
[----:B--2---:R-:W-:-:S04]  /*0560*/  @P3 IMAD.WIDE.U32 R16, R4, R17, R6 ;  /* 0x0000001104103225 */ /* 0x004fc800078e0006 */
[----:B------:R-:W-:Y:S01]  /*0570*/  @P3 IMAD.IADD R17, R17, 0x1, R11 ;  /* 0x0000000111113824 */ /* 0x000fe200078e020b */
[----:B0-----:R-:W-:Y:S01]  /*0580*/  @!UP0 ULEA UR6, UR7, UR6, 0x18 ;  /* 0x0000000607068291 */ /* 0x001fe2000f8ec03f */
[----:B------:R-:W-:Y:S01]  /*0590*/  VOTEU.ALL UP0, P0 ;  /* 0x00000000003f7886 */ /* 0x000fe20000000000 */
[----:B------:R-:W-:-:S04]  /*05a0*/  ISETP.NE.AND P0, PT, R0, 0x3, PT ;  /* 0x000000030000780c */ /* 0x000fc80003f05270 */
[----:B------:R-:W-:Y:S01]  /*05b0*/  ISETP.EQ.OR P0, PT, R0, RZ, !P0 ;  /* 0x000000ff0000720c */ /* 0x000fe20004702670 */
[----:B-1----:R-:W-:-:S03]  /*05c0*/  @!P3 IMAD.WIDE.U32 R6, R9, R3, R4 ;  /* 0x000000030906b225 */ /* 0x002fc600078e0004 */
[C---:B------:R-:W-:Y:S01]  /*05d0*/  ISETP.EQ.AND P0, PT, R8.reuse, RZ, P0 ;  /* 0x000000ff0800720c */ /* 0x040fe20000702270 */
[----:B------:R-:W-:Y:S01]  /*05e0*/  VIADD R8, R8, 0xffffffff ;  /* 0xffffffff08087836 */ /* 0x000fe20000000000 */
[----:B------:R-:W0:Y:S02]  /*05f0*/  FENCE.VIEW.ASYNC.S ;  /* 0x00000000000073c6 */ /* 0x000e240000000000 */
[----:B0-----:R0:W3:Y:S01]  /*0600*/  @!UP0 SYNCS.EXCH.64 URZ, [UR6+0xa0], UR4 ;  /* 0x0000a004063f85b2 */ /* 0x0010e20008000100 */
[----:B------:R-:W-:Y:S01]  /*0610*/  @!P3 IMAD.MOV.U32 R16, RZ, RZ, R6 ;  /* 0x000000ffff10b224 */ /* 0x000fe200078e0006 */
[----:B------:R-:W-:Y:S02]  /*0620*/  SEL R19, RZ, 0x1, !P0 ;  /* 0x00000001ff137807 */ /* 0x000fe40004000000 */
[----:B------:R-:W-:Y:S02]  /*0630*/  ISETP.GE.U32.AND P1, PT, R8, 0x2, PT ;  /* 0x000000020800780c */ /* 0x000fe40003f26070 */
[----:B------:R-:W-:-:S02]  /*0640*/  @!P3 MOV R17, R7 ;  /* 0x000000070011b202 */ /* 0x000fc40000000f00 */
[----:B------:R-:W-:Y:S01]  /*0650*/  SEL R19, R19, 0x2, P1 ;  /* 0x0000000213137807 */ /* 0x000fe20000800000 */
[----:B------:R0:W3:Y:S01]  /*0660*/  @!UP1 SYNCS.EXCH.64 URZ, [UR6+0xa8], UR4 ;  /* 0x0000a804063f95b2 */ /* 0x0000e20008000100 */
[----:B------:R-:W-:Y:S01]  /*0670*/  NOP ;  /* 0x0000000000007918 */ /* 0x000fe20000000000 */
[----:B---34-:R-:W-:Y:S06]  /*0680*/  BAR.SYNC.DEFER_BLOCKING 0x0 ;  /* 0x0000000000007b1d */ /* 0x018fec0000010000 */
[----:B------:R-:W-:Y:S05]  /*0690*/  @!P2 BRA `(.L_x_4) ;  /* 0x000000a000c4a947 */ /* 0x000fea0003800000 */
[----:B------:R-:W-:-:S13]  /*06a0*/  ISETP.GT.U32.AND P0, PT, R8, 0x1, PT ;  /* 0x000000010800780c */ /* 0x000fda0003f04070 */
[----:B0-----:R-:W-:Y:S05]  /*06b0*/  @P0 EXIT ;  /* 0x000000000000094d */ /* 0x001fea0003800000 */
[----:B------:R-:W-:Y:S01]  /*06c0*/  ULDC.64 UR4, c[0x0][0x650] ;  /* 0x0001940000047ab9 */ /* 0x000fe20000000a00 */
[----:B------:R-:W-:Y:S01]  /*06d0*/  PRMT R0, RZ, 0x7610, R0 ;  /* 0x00007610ff007816 */ /* 0x000fe20000000000 */
[----:B------:R-:W-:Y:S01]  /*06e0*/  IMAD.MOV.U32 R152, RZ, RZ, -0x1 ;  /* 0xffffffffff987424 */ /* 0x000fe200078e00ff */
[----:B------:R-:W-:Y:S01]  /*06f0*/  ISETP.GE.U32.AND P0, PT, R16, UR4, PT ;  /* 0x0000000410007c0c */ /* 0x000fe2000bf06070 */
[----:B------:R-:W-:Y:S02]  /*0700*/  IMAD.MOV.U32 R153, RZ, RZ, -0x1 ;  /* 0xffffffffff997424 */ /* 0x000fe400078e00ff */
[----:B------:R-:W-:Y:S01]  /*0710*/  IMAD.MOV.U32 R23, RZ, RZ, -0x1 ;  /* 0xffffffffff177424 */ /* 0x000fe200078e00ff */
[----:B------:R-:W-:-:S13]  /*0720*/  ISETP.GE.U32.AND.EX P0, PT, R17, UR5, PT, P0 ;  /* 0x0000000511007c0c */ /* 0x000fda000bf06100 */
[----:B------:R-:W-:Y:S05]  /*0730*/  @P0 BRA `(.L_x_5) ;  /* 0x0000000400540947 */ /* 0x000fea0003800000 */
[----:B------:R-:W0:Y:S01]  /*0740*/  LDC.64 R14, c[0x0][0x628] ;  /* 0x00018a00ff0e7b82 */ /* 0x000e220000000a00 */
[----:B------:R-:W-:Y:S02]  /*0750*/  IMAD.MOV.U32 R6, RZ, RZ, R16 ;  /* 0x000000ffff067224 */ /* 0x000fe400078e0010 */
[----:B------:R-:W-:-:S05]  /*0760*/  IMAD.MOV.U32 R7, RZ, RZ, R17 ;  /* 0x000000ffff077224 */ /* 0x000fca00078e0011 */
[----:B------:R-:W1:Y:S08]  /*0770*/  LDC R0, c[0x0][0x630] ;  /* 0x00018c00ff007b82 */ /* 0x000e700000000800 */
[----:B------:R-:W2:Y:S01]  /*0780*/  LDC.64 R20, c[0x0][0x620] ;  /* 0x00018800ff147b82 */ /* 0x000ea20000000a00 */
[----:B0-----:R-:W-:-:S04]  /*0790*/  ISETP.NE.U32.AND P0, PT, R14, RZ, PT ;  /* 0x000000ff0e00720c */ /* 0x001fc80003f05070 */
[----:B------:R-:W-:-:S13]  /*07a0*/  ISETP.NE.AND.EX P0, PT, R15, RZ, PT, P0 ;  /* 0x000000ff0f00720c */ /* 0x000fda0003f05300 */
[----:B-12---:R-:W-:Y:S05]  /*07b0*/  @!P0 BRA `(.L_x_6) ;  /* 0x0000000000288947 */ /* 0x006fea0003800000 */
[----:B------:R-:W0:Y:S02]  /*07c0*/  LDC R11, c[0x0][0x634] ;  /* 0x00018d00ff0b7b82 */ /* 0x000e240000000800 */
[----:B0-----:R-:W-:-:S05]  /*07d0*/  IADD3 R11, P0, R16, R11, RZ ;  /* 0x0000000b100b7210 */ /* 0x001fca0007f1e0ff */
[----:B------:R-:W-:-:S04]  /*07e0*/  IMAD.X R13, RZ, RZ, R17, P0 ;  /* 0x000000ffff0d7224 */ /* 0x000fc800000e0611 */
[----:B------:R-:W-:-:S04]  /*07f0*/  IMAD.WIDE.U32 R6, R13, R14, RZ ;  /* 0x0000000e0d067225 */ /* 0x000fc800078e00ff */
[----:B------:R-:W-:-:S04]  /*0800*/  IMAD.WIDE.U32 R8, P0, R11, R15, R6 ;  /* 0x0000000f0b087225 */ /* 0x000fc80007800006 */
[----:B------:R-:W-:-:S04]  /*0810*/  IMAD.WIDE.U32 R6, R11, R14, RZ ;  /* 0x0000000e0b067225 */ /* 0x000fc800078e00ff */
[----:B------:R-:W-:Y:S01]  /*0820*/  IMAD.X R11, RZ, RZ, RZ, P0 ;  /* 0x000000ffff0b7224 */ /* 0x000fe200000e06ff */
[----:B------:R-:W-:Y:S01]  /*0830*/  IADD3 RZ, P0, R7, R8, RZ ;  /* 0x0000000807ff7210 */ /* 0x000fe20007f1e0ff */
[----:B------:R-:W-:-:S04]  /*0840*/  IMAD.MOV.U32 R10, RZ, RZ, R9 ;  /* 0x000000ffff0a7224 */ /* 0x000fc800078e0009 */
[----:B------:R-:W-:-:S08]  /*0850*/  IMAD.WIDE.U32.X R6, R13, R15, R10, P0 ;  /* 0x0000000f0d067225 */ /* 0x000fd000000e040a */
.L_x_6:
[-CC-:B------:R-:W-:Y:S01]  /*0860*/  SHF.R.U64 R23, R6, R0.reuse, R7.reuse ;  /* 0x0000000006177219 */ /* 0x180fe20000001207 */
[----:B------:R-:W0:Y:S01]  /*0870*/  LDC R10, c[0x0][0x618] ;  /* 0x00018600ff0a7b82 */ /* 0x000e220000000800 */
[----:B------:R-:W-:Y:S01]  /*0880*/  SHF.R.U32.HI R5, RZ, R0, R7 ;  /* 0x00000000ff057219 */ /* 0x000fe20000011607 */
[----:B------:R-:W-:Y:S01]  /*0890*/  ULDC UR4, c[0x0][0x150] ;  /* 0x0000540000047ab9 */ /* 0x000fe20000000800 */
[----:B------:R-:W-:Y:S02]  /*08a0*/  IADD3 R9, P0, RZ, -R23, RZ ;  /* 0x80000017ff097210 */ /* 0x000fe40007f1e0ff */
[----:B------:R-:W-:Y:S02]  /*08b0*/  I2FP.F32.U32 R0, R4 ;  /* 0x0000000400007245 */ /* 0x000fe40000201000 */
[----:B------:R-:W-:Y:S01]  /*08c0*/  IADD3.X R11, RZ, ~R5, RZ, P0, !PT ;  /* 0x80000005ff0b7210 */ /* 0x000fe200007fe4ff */
[----:B------:R-:W1:Y:S01]  /*08d0*/  LDC.64 R28, c[0x0][0x640] ;  /* 0x00019000ff1c7b82 */ /* 0x000e620000000a00 */
[----:B------:R-:W-:-:S04]  /*08e0*/  IMAD.WIDE.U32 R6, R9, R20, R16 ;  /* 0x0000001409067225 */ /* 0x000fc800078e0010 */
[----:B------:R-:W-:Y:S01]  /*08f0*/  FMUL R0, R0, UR4 ;  /* 0x0000000400007c20 */ /* 0x000fe20008400000 */
[----:B------:R-:W-:Y:S01]  /*0900*/  ULDC UR4, c[0x0][0x154] ;  /* 0x0000550000047ab9 */ /* 0x000fe20000000800 */
[----:B------:R-:W-:Y:S01]  /*0910*/  IMAD R8, R11, R20, RZ ;  /* 0x000000140b087224 */ /* 0x000fe200078e02ff */
[----:B------:R-:W2:Y:S03]  /*0920*/  LDC R5, c[0x0][0x144] ;  /* 0x00005100ff057b82 */ /* 0x000ea60000000800 */
[----:B------:R-:W3:Y:S01]  /*0930*/  F2I.U32.TRUNC.NTZ R0, R0 ;  /* 0x0000000000007305 */ /* 0x000ee2000020f000 */
[----:B------:R-:W-:-:S04]  /*0940*/  IMAD R9, R9, R21, R8 ;  /* 0x0000001509097224 */ /* 0x000fc800078e0208 */
[----:B------:R-:W-:Y:S01]  /*0950*/  IMAD.IADD R7, R7, 0x1, R9 ;  /* 0x0000000107077824 */ /* 0x000fe200078e0209 */
[----:B------:R-:W4:Y:S01]  /*0960*/  LDC R12, c[0x0][0x608] ;  /* 0x00018200ff0c7b82 */ /* 0x000f220000000800 */
[----:B------:R-:W-:-:S03]  /*0970*/  IMAD.MOV.U32 R9, RZ, RZ, -0x1 ;  /* 0xffffffffff097424 */ /* 0x000fc600078e00ff */
[-CC-:B0-----:R-:W-:Y:S02]  /*0980*/  SHF.R.U64 R20, R6, R10.reuse, R7.reuse ;  /* 0x0000000a06147219 */ /* 0x181fe40000001207 */
[----:B------:R-:W-:Y:S02]  /*0990*/  I2FP.F32.U32 R6, R3 ;  /* 0x0000000300067245 */ /* 0x000fe40000201000 */
[----:B------:R-:W-:Y:S01]  /*09a0*/  SHF.R.U32.HI R7, RZ, R10, R7 ;  /* 0x0000000aff077219 */ /* 0x000fe20000011607 */
[----:B------:R-:W0:Y:S01]  /*09b0*/  LDC R26, c[0x0][0x658] ;  /* 0x00019600ff1a7b82 */ /* 0x000e220000000800 */
[----:B-1----:R-:W-:Y:S01]  /*09c0*/  ISETP.NE.U32.AND P0, PT, R28, RZ, PT ;  /* 0x000000ff1c00720c */ /* 0x002fe20003f05070 */
[----:B---3--:R-:W-:Y:S02]  /*09d0*/  IMAD.MOV R8, RZ, RZ, -R0 ;  /* 0x000000ffff087224 */ /* 0x008fe400078e0a00 */
[----:B------:R-:W-:Y:S01]  /*09e0*/  FMUL R6, R6, UR4 ;  /* 0x0000000406067c20 */ /* 0x000fe20008400000 */
[----:B------:R-:W-:-:S03]  /*09f0*/  ISETP.NE.AND.EX P0, PT, R29, RZ, PT, P0 ;  /* 0x000000ff1d00720c */ /* 0x000fc60003f05300 */
[----:B------:R-:W1:Y:S01]  /*0a00*/  LDC R14, c[0x0][0x148] ;  /* 0x00005200ff0e7b82 */ /* 0x000e620000000800 */
[----:B--2---:R-:W-:-:S07]  /*0a10*/  IMAD R0, R5, R8, R4 ;  /* 0x0000000805007224 */ /* 0x004fce00078e0204 */
[----:B------:R-:W2:Y:S01]  /*0a20*/  LDC R24, c[0x0][0x600] ;  /* 0x00018000ff187b82 */ /* 0x000ea20000000800 */
[-CC-:B----4-:R-:W-:Y:S02]  /*0a30*/  SHF.R.U64 R30, R20, R12.reuse, R7.reuse ;  /* 0x0000000c141e7219 */ /* 0x190fe40000001207 */
[----:B------:R-:W-:Y:S01]  /*0a40*/  SHF.R.U32.HI R5, RZ, R12, R7 ;  /* 0x0000000cff057219 */ /* 0x000fe20000011607 */
[----:B------:R-:W-:Y:S01]  /*0a50*/  IMAD.MOV.U32 R7, RZ, RZ, 0x1 ;  /* 0x00000001ff077424 */ /* 0x000fe200078e00ff */
[----:B------:R3:W4:Y:S03]  /*0a60*/  F2I.U32.TRUNC.NTZ R12, R6 ;  /* 0x00000006000c7305 */ /* 0x000726000020f000 */
[----:B------:R-:W1:Y:S01]  /*0a70*/  LDC R15, c[0x0][0x648] ;  /* 0x00019200ff0f7b82 */ /* 0x000e620000000800 */
[-C--:B0-----:R-:W-:Y:S02]  /*0a80*/  SHF.L.U32 R4, R9, R26.reuse, RZ ;  /* 0x0000001a09047219 */ /* 0x081fe400000006ff */
[----:B------:R-:W-:-:S02]  /*0a90*/  SHF.R.U64 R32, R30, R26, R5 ;  /* 0x0000001a1e207219 */ /* 0x000fc40000001205 */
[----:B------:R-:W-:Y:S02]  /*0aa0*/  LOP3.LUT R11, RZ, R4, RZ, 0x33, !PT ;  /* 0x00000004ff0b7212 */ /* 0x000fe400078e33ff */
[-C--:B------:R-:W-:Y:S01]  /*0ab0*/  SHF.R.U32.HI R5, RZ, R26.reuse, R5 ;  /* 0x0000001aff057219 */ /* 0x080fe20000011605 */
[----:B------:R-:W0:Y:S01]  /*0ac0*/  LDC R21, c[0x0][0x638] ;  /* 0x00018e00ff157b82 */ /* 0x000e220000000800 */
[----:B------:R-:W-:Y:S01]  /*0ad0*/  SHF.L.U32 R10, R7, R26, RZ ;  /* 0x0000001a070a7219 */ /* 0x000fe200000006ff */
[----:B------:R-:W-:-:S06]  /*0ae0*/  IMAD.MOV.U32 R4, RZ, RZ, R32 ;  /* 0x000000ffff047224 */ /* 0x000fcc00078e0020 */
[----:B------:R-:W0:Y:S01]  /*0af0*/  LDC R152, c[0x0][0x610] ;  /* 0x00018400ff987b82 */ /* 0x000e220000000800 */
[----:B---34-:R-:W-:Y:S05]  /*0b00*/  @!P0 BRA `(.L_x_7) ;  /* 0x0000000000288947 */ /* 0x018fea0003800000 */
[----:B------:R-:W3:Y:S02]  /*0b10*/  LDC R9, c[0x0][0x64c] ;  /* 0x00019300ff097b82 */ /* 0x000ee40000000800 */
[----:B---3--:R-:W-:-:S05]  /*0b20*/  IADD3 R9, P0, R32, R9, RZ ;  /* 0x0000000920097210 */ /* 0x008fca0007f1e0ff */
        /* <DEDUP_REMOVED lines=8> */
.L_x_7:
[----:B-1----:R-:W-:Y:S01]  /*0bb0*/  SHF.R.U64 R4, R4, R15, R5 ;  /* 0x0000000f04047219 */ /* 0x002fe20000001205 */
[----:B--2---:R-:W-:Y:S01]  /*0bc0*/  VIADD R5, R24, 0xffffffff ;  /* 0xffffffff18057836 */ /* 0x004fe20000000000 */
[----:B------:R-:W-:Y:S02]  /*0bd0*/  IADD3 R12, -R12, RZ, RZ ;  /* 0x000000ff0c0c7210 */ /* 0x000fe40007ffe1ff */
[----:B------:R-:W-:Y:S01]  /*0be0*/  LOP3.LUT R11, R30, R11, RZ, 0xc0, !PT ;  /* 0x0000000b1e0b7212 */ /* 0x000fe200078ec0ff */
[----:B------:R-:W-:Y:S01]  /*0bf0*/  IMAD.MOV R6, RZ, RZ, -R4 ;  /* 0x000000ffff067224 */ /* 0x000fe200078e0a04 */
[----:B------:R-:W-:Y:S01]  /*0c00*/  LOP3.LUT R5, R20, R5, RZ, 0xc0, !PT ;  /* 0x0000000514057212 */ /* 0x000fe200078ec0ff */
[----:B------:R-:W-:Y:S02]  /*0c10*/  @P3 IMAD R0, R14, R12, R3 ;  /* 0x0000000c0e003224 */ /* 0x000fe400078e0203 */
[----:B------:R-:W-:Y:S02]  /*0c20*/  IMAD R11, R10, R4, R11 ;  /* 0x000000040a0b7224 */ /* 0x000fe400078e020b */
[----:B0-----:R-:W-:-:S02]  /*0c30*/  IMAD R3, R6, R21, R32 ;  /* 0x0000001506037224 */ /* 0x001fc400078e0220 */
[----:B------:R-:W-:Y:S02]  /*0c40*/  IMAD R152, R11, R152, R0 ;  /* 0x000000980b987224 */ /* 0x000fe400078e0200 */
[----:B------:R-:W-:Y:S02]  /*0c50*/  IMAD R3, R3, R24, R5 ;  /* 0x0000001803037224 */ /* 0x000fe400078e0205 */
[----:B------:R-:W-:-:S03]  /*0c60*/  IMAD.MOV.U32 R0, RZ, RZ, 0x1 ;  /* 0x00000001ff007424 */ /* 0x000fc600078e00ff */
[----:B------:R-:W-:Y:S02]  /*0c70*/  SEL R153, R3, R152, !P3 ;  /* 0x0000009803997207 */ /* 0x000fe40005800000 */
[----:B------:R-:W-:-:S07]  /*0c80*/  SEL R152, R152, R3, !P3 ;  /* 0x0000000398987207 */ /* 0x000fce0005800000 */
.L_x_5:
[----:B------:R-:W-:-:S08]  /*0c90*/  NOP ;  /* 0x0000000000007918 */ /* 0x000fd00000000000 */
[----:B------:R-:W0:Y:S02]  /*0ca0*/  USETMAXREG.TRY_ALLOC.CTAPOOL UP0, 0xe8 ;  /* 0x000000e8000079c8 */ /* 0x000e240008000600 */
[----:B0-----:R-:W-:-:S13]  /*0cb0*/  PLOP3.LUT P0, PT, PT, PT, UP0, 0x80, 0x0 ;  /* 0x000000000000781c */ /* 0x001fda0003f0f008 */
[----:B------:R-:W-:Y:S05]  /*0cc0*/  @!P0 BRA `(.L_x_5) ;  /* 0xfffffffc00f08947 */ /* 0x000fea000383ffff */
[----:B------:R-:W-:Y:S01]  /*0cd0*/  ULDC.64 UR4, c[0x0][0x598] ;  /* 0x0001660000047ab9 */ /* 0x000fe20000000a00 */
[----:B------:R-:W-:Y:S01]  /*0ce0*/  ULDC.64 UR36, c[0x0][0x208] ;  /* 0x0000820000247ab9 */ /* 0x000fe20000000a00 */
[----:B------:R-:W-:-:S04]  /*0cf0*/  ISETP.NE.U32.AND P0, PT, RZ, UR4, PT ;  /* 0x00000004ff007c0c */ /* 0x000fc8000bf05070 */
[----:B------:R-:W-:-:S13]  /*0d00*/  ISETP.NE.AND.EX P0, PT, RZ, UR5, PT, P0 ;  /* 0x00000005ff007c0c */ /* 0x000fda000bf05300 */
[----:B------:R-:W-:Y:S05]  /*0d10*/  @!P0 BRA `(.L_x_8) ;  /* 0x00000000001c8947 */ /* 0x000fea0003800000 */
[----:B------:R-:W0:Y:S02]  /*0d20*/  LDC.64 R4, c[0x0][0x598] ;  /* 0x00016600ff047b82 */ /* 0x000e240000000a00 */
[----:B0-----:R-:W2:Y:S02]  /*0d30*/  LDG.E.64 R4, desc[UR36][R4.64] ;  /* 0x0000002404047981 */ /* 0x001ea4000c1e1b00 */
[----:B--2---:R-:W-:-:S04]  /*0d40*/  ISETP.NE.U32.AND P0, PT, R4, RZ, PT ;  /* 0x000000ff0400720c */ /* 0x004fc80003f05070 */
[----:B------:R-:W-:-:S13]  /*0d50*/  ISETP.NE.AND.EX P0, PT, R5, RZ, PT, P0 ;  /* 0x000000ff0500720c */ /* 0x000fda0003f05300 */
[----:B------:R-:W-:Y:S05]  /*0d60*/  @!P0 BRA `(.L_x_8) ;  /* 0x0000000000088947 */ /* 0x000fea0003800000 */
[----:B------:R0:W5:Y:S01]  /*0d70*/  LD.E R154, desc[UR36][R4.64] ;  /* 0x00000024049a7980 */ /* 0x000162000c101900 */
[----:B------:R-:W-:Y:S05]  /*0d80*/  BRA `(.L_x_9) ;  /* 0x0000000000247947 */ /* 0x000fea0003800000 */
.L_x_8:
[----:B------:R-:W-:Y:S02]  /*0d90*/  ULDC.64 UR4, c[0x0][0x588] ;  /* 0x0001620000047ab9 */ /* 0x000fe40000000a00 */
[----:B------:R-:W-:-:S04]  /*0da0*/  ISETP.NE.U32.AND P0, PT, RZ, UR4, PT ;  /* 0x00000004ff007c0c */ /* 0x000fc8000bf05070 */
[----:B------:R-:W-:-:S13]  /*0db0*/  ISETP.NE.AND.EX P0, PT, RZ, UR5, PT, P0 ;  /* 0x00000005ff007c0c */ /* 0x000fda000bf05300 */
[----:B------:R-:W-:Y:S05]  /*0dc0*/  @!P0 BRA `(.L_x_10) ;  /* 0x00000000000c8947 */ /* 0x000fea0003800000 */
[----:B------:R-:W0:Y:S02]  /*0dd0*/  LDC.64 R154, c[0x0][0x588] ;  /* 0x00016200ff9a7b82 */ /* 0x000e240000000a00 */
[----:B0-----:R1:W5:Y:S01]  /*0de0*/  LDG.E R154, desc[UR36][R154.64] ;  /* 0x000000249a9a7981 */ /* 0x001362000c1e1900 */
[----:B------:R-:W-:Y:S05]  /*0df0*/  BRA `(.L_x_9) ;  /* 0x0000000000087947 */ /* 0x000fea0003800000 */
.L_x_10:
[----:B------:R-:W-:Y:S02]  /*0e00*/  ULDC UR4, c[0x0][0x580] ;  /* 0x0001600000047ab9 */ /* 0x000fe40000000800 */
[----:B------:R-:W-:-:S07]  /*0e10*/  IMAD.U32 R154, RZ, RZ, UR4 ;  /* 0x00000004ff9a7e24 */ /* 0x000fce000f8e00ff */
.L_x_9:
[----:B------:R-:W-:Y:S02]  /*0e20*/  ULDC.64 UR4, c[0x0][0x5a0] ;  /* 0x0001680000047ab9 */ /* 0x000fe40000000a00 */
[----:B------:R-:W-:-:S04]  /*0e30*/  ISETP.NE.U32.AND P0, PT, RZ, UR4, PT ;  /* 0x00000004ff007c0c */ /* 0x000fc8000bf05070 */
[----:B------:R-:W-:-:S13]  /*0e40*/  ISETP.NE.AND.EX P0, PT, RZ, UR5, PT, P0 ;  /* 0x00000005ff007c0c */ /* 0x000fda000bf05300 */
[----:B------:R-:W-:Y:S05]  /*0e50*/  @!P0 BRA `(.L_x_11) ;  /* 0x00000000001c8947 */ /* 0x000fea0003800000 */
[----:B0-----:R-:W0:Y:S02]  /*0e60*/  LDC.64 R4, c[0x0][0x5a0] ;  /* 0x00016800ff047b82 */ /* 0x001e240000000a00 */
[----:B0-----:R-:W2:Y:S02]  /*0e70*/  LDG.E.64 R4, desc[UR36][R4.64] ;  /* 0x0000002404047981 */ /* 0x001ea4000c1e1b00 */
[----:B--2---:R-:W-:-:S04]  /*0e80*/  ISETP.NE.U32.AND P0, PT, R4, RZ, PT ;  /* 0x000000ff0400720c */ /* 0x004fc80003f05070 */
[----:B------:R-:W-:-:S13]  /*0e90*/  ISETP.NE.AND.EX P0, PT, R5, RZ, PT, P0 ;  /* 0x000000ff0500720c */ /* 0x000fda0003f05300 */
[----:B------:R-:W-:Y:S05]  /*0ea0*/  @!P0 BRA `(.L_x_11) ;  /* 0x0000000000088947 */ /* 0x000fea0003800000 */
[----:B-1----:R0:W5:Y:S01]  /*0eb0*/  LD.E R155, desc[UR36][R4.64] ;  /* 0x00000024049b7980 */ /* 0x002162000c101900 */
[----:B------:R-:W-:Y:S05]  /*0ec0*/  BRA `(.L_x_12) ;  /* 0x0000000000247947 */ /* 0x000fea0003800000 */
.L_x_11:
[----:B------:R-:W-:Y:S02]  /*0ed0*/  ULDC.64 UR4, c[0x0][0x590] ;  /* 0x0001640000047ab9 */ /* 0x000fe40000000a00 */
[----:B------:R-:W-:-:S04]  /*0ee0*/  ISETP.NE.U32.AND P0, PT, RZ, UR4, PT ;  /* 0x00000004ff007c0c */ /* 0x000fc8000bf05070 */
[----:B------:R-:W-:-:S13]  /*0ef0*/  ISETP.NE.AND.EX P0, PT, RZ, UR5, PT, P0 ;  /* 0x00000005ff007c0c */ /* 0x000fda000bf05300 */
[----:B------:R-:W-:Y:S05]  /*0f00*/  @!P0 BRA `(.L_x_13) ;  /* 0x00000000000c8947 */ /* 0x000fea0003800000 */
[----:B0-----:R-:W1:Y:S02]  /*0f10*/  LDC.64 R4, c[0x0][0x590] ;  /* 0x00016400ff047b82 */ /* 0x001e640000000a00 */
[----:B-1----:R1:W5:Y:S01]  /*0f20*/  LDG.E R155, desc[UR36][R4.64] ;  /* 0x00000024049b7981 */ /* 0x002362000c1e1900 */
[----:B------:R-:W-:Y:S05]  /*0f30*/  BRA `(.L_x_12) ;  /* 0x0000000000087947 */ /* 0x000fea0003800000 */
.L_x_13:
[----:B------:R-:W-:Y:S02]  /*0f40*/  ULDC UR4, c[0x0][0x584] ;  /* 0x0001610000047ab9 */ /* 0x000fe40000000800 */
[----:B-1----:R-:W-:-:S07]  /*0f50*/  IMAD.U32 R155, RZ, RZ, UR4 ;  /* 0x00000004ff9b7e24 */ /* 0x002fce000f8e00ff */
.L_x_12:
[----:B------:R-:W-:-:S13]  /*0f60*/  LOP3.LUT P0, RZ, R0, 0xff, RZ, 0xc0, !PT ;  /* 0x000000ff00ff7812 */ /* 0x000fda000780c0ff */
[----:B------:R-:W-:Y:S05]  /*0f70*/  @!P0 EXIT ;  /* 0x000000000000894d */ /* 0x000fea0003800000 */
[----:B------:R-:W-:Y:S01]  /*0f80*/  ULDC UR4, c[0x0][0x28c] ;  /* 0x0000a30000047ab9 */ /* 0x000fe20000000800 */
[----:B------:R-:W-:Y:S01]  /*0f90*/  LOP3.LUT R164, R19, 0x1, RZ, 0xfc, !PT ;  /* 0x0000000113a47812 */ /* 0x000fe200078efcff */
[----:B------:R-:W-:Y:S01]  /*0fa0*/  UIADD3 UR4, UR4, 0x1f, URZ ;  /* 0x0000001f04047890 */ /* 0x000fe2000fffe03f */
[----:B------:R-:W-:Y:S01]  /*0fb0*/  UMOV UR38, URZ ;  /* 0x0000003f00267c82 */ /* 0x000fe20008000000 */
[----:B------:R-:W-:Y:S02]  /*0fc0*/  UMOV UR39, URZ ;  /* 0x0000003f00277c82 */ /* 0x000fe40008000000 */
[----:B------:R-:W-:-:S04]  /*0fd0*/  USHF.R.S32.HI UR5, URZ, 0x1f, UR4 ;  /* 0x0000001f3f057899 */ /* 0x000fc80008011404 */
[----:B------:R-:W-:-:S04]  /*0fe0*/  ULEA.HI UR5, UR5, UR4, URZ, 0x5 ;  /* 0x0000000405057291 */ /* 0x000fc8000f8f283f */
[----:B------:R-:W-:-:S12]  /*0ff0*/  USHF.R.S32.HI UR40, URZ, 0x5, UR5 ;  /* 0x000000053f287899 */ /* 0x000fd80008011405 */
.L_x_285:
[----:B------:R-:W-:Y:S01]  /*1000*/  LOP3.LUT R0, R18, 0x80, RZ, 0xc0, !PT ;  /* 0x0000008012007812 */ /* 0x000fe200078ec0ff */
[----:B--2---:R-:W2:Y:S01]  /*1010*/  S2UR UR7, SR_CgaCtaId ;  /* 0x00000000000779c3 */ /* 0x004ea20000008800 */
[----:B------:R-:W-:Y:S02]  /*1020*/  UMOV UR6, 0x400 ;  /* 0x0000040000067882 */ /* 0x000fe40000000000 */
[----:B------:R-:W-:-:S06]  /*1030*/  SHF.R.U32.HI R0, RZ, 0x7, R0 ;  /* 0x00000007ff007819 */ /* 0x000fcc0000011600 */
[----:B---3--:R-:W3:Y:S01]  /*1040*/  SHFL.IDX PT, R0, R0, RZ, 0x1f ;  /* 0x00001fff00007589 */ /* 0x008ee200000e0000 */
[----:B--2---:R-:W-:Y:S01]  /*1050*/  ULEA UR42, UR7, UR6, 0x18 ;  /* 0x00000006072a7291 */ /* 0x004fe2000f8ec03f */
[----:B---3--:R-:W-:-:S13]  /*1060*/  R2UR UR4, R0 ;  /* 0x00000000000472ca */ /* 0x008fda00000e0000 */
[----:B------:R-:W-:-:S04]  /*1070*/  ULEA.HI UR5, UR4, UR4, URZ, 0x1 ;  /* 0x0000000404057291 */ /* 0x000fc8000f8f083f */
[----:B------:R-:W-:-:S04]  /*1080*/  ULOP3.LUT UR5, UR5, 0xffffe, URZ, 0xc0, !UPT ;  /* 0x000ffffe05057892 */ /* 0x000fc8000f8ec03f */
[----:B------:R-:W-:-:S03]  /*1090*/  UIADD3 UR5, UR4, -UR5, URZ ;  /* 0x8000000504057290 */ /* 0x000fc6000fffe03f */
[----:B------:R-:W-:Y:S01]  /*10a0*/  ULDC UR4, c[0x0][0x28c] ;  /* 0x0000a30000047ab9 */ /* 0x000fe20000000800 */
[----:B------:R-:W-:Y:S01]  /*10b0*/  ULEA UR5, UR5, UR42, 0xc ;  /* 0x0000002a05057291 */ /* 0x000fe2000f8e603f */
[----:B------:R-:W-:-:S03]  /*10c0*/  ISETP.LT.AND P0, PT, RZ, UR4, PT ;  /* 0x00000004ff007c0c */ /* 0x000fc6000bf01270 */
[----:B------:R-:W-:-:S04]  /*10d0*/  UIADD3 UR5, UR5, 0x180, URZ ;  /* 0x0000018005057890 */ /* 0x000fc8000fffe03f */
[----:B------:R-:W-:-:S04]  /*10e0*/  USHF.R.U32.HI UR5, URZ, 0x4, UR5 ;  /* 0x000000043f057899 */ /* 0x000fc80008011605 */
[----:B------:R-:W-:Y:S02]  /*10f0*/  ULOP3.LUT UR41, UR5, 0x3fff, URZ, 0xc0, !UPT ;  /* 0x00003fff05297892 */ /* 0x000fe4000f8ec03f */
[----:B-1--45:R-:W-:Y:S10]  /*1100*/  @P0 BRA `(.L_x_14) ;  /* 0x0000000000400947 */ /* 0x032ff40003800000 */
[----:B------:R-:W-:Y:S01]  /*1110*/  MOV R0, 0x0 ;  /* 0x0000000000007802 */ /* 0x000fe20000000f00 */
[----:B------:R-:W-:Y:S01]  /*1120*/  ULDC.64 UR4, c[0x4][0x68] ;  /* 0x01001a0000047ab9 */ /* 0x000fe20000000a00 */
[----:B------:R-:W-:Y:S01]  /*1130*/  ULDC.64 UR6, c[0x4][0x8] ;  /* 0x0100020000067ab9 */ /* 0x000fe20000000a00 */
[----:B01----:R-:W-:Y:S01]  /*1140*/  IMAD.U32 R4, RZ, RZ, UR4 ;  /* 0x00000004ff047e24 */ /* 0x003fe2000f8e00ff */
[----:B------:R0:W1:Y:S01]  /*1150*/  LDC.64 R14, c[0x4][R0] ;  /* 0x01000000000e7b82 */ /* 0x0000620000000a00 */
[----:B------:R-:W-:Y:S01]  /*1160*/  IMAD.U32 R5, RZ, RZ, UR5 ;  /* 0x00000005ff057e24 */ /* 0x000fe2000f8e00ff */
[----:B------:R-:W-:Y:S01]  /*1170*/  ULDC.64 UR4, c[0x4][0x70] ;  /* 0x01001c0000047ab9 */ /* 0x000fe20000000a00 */
[----:B------:R-:W-:Y:S01]  /*1180*/  IMAD.U32 R10, RZ, RZ, UR6 ;  /* 0x00000006ff0a7e24 */ /* 0x000fe2000f8e00ff */
[----:B------:R-:W-:Y:S01]  /*1190*/  MOV R7, UR5 ;  /* 0x0000000500077c02 */ /* 0x000fe20008000f00 */
[----:B------:R-:W-:Y:S02]  /*11a0*/  IMAD.U32 R6, RZ, RZ, UR4 ;  /* 0x00000004ff067e24 */ /* 0x000fe4000f8e00ff */
[----:B------:R-:W-:-:S02]  /*11b0*/  IMAD.U32 R11, RZ, RZ, UR7 ;  /* 0x00000007ff0b7e24 */ /* 0x000fc4000f8e00ff */
[----:B------:R-:W-:Y:S02]  /*11c0*/  IMAD.MOV.U32 R8, RZ, RZ, 0x1e1 ;  /* 0x000001e1ff087424 */ /* 0x000fe400078e00ff */
[----:B------:R-:W-:Y:S02]  /*11d0*/  IMAD.MOV.U32 R12, RZ, RZ, 0x1 ;  /* 0x00000001ff0c7424 */ /* 0x000fe400078e00ff */
[----:B0-----:R-:W-:-:S07]  /*11e0*/  IMAD.MOV.U32 R13, RZ, RZ, RZ ;  /* 0x000000ffff0d7224 */ /* 0x001fce00078e00ff */
[----:B------:R-:W-:-:S07]  /*11f0*/  LEPC R20, `(.L_x_14) ;  /* 0x000000001014794e */ /* 0x000fce0000000000 */
[----:B-1---5:R-:W-:Y:S05]  /*1200*/  CALL.ABS.NOINC R14 ;  /* 0x000000000e007343 */ /* 0x022fea0003c00000 */
.L_x_14:
[----:B------:R-:W-:-:S13]  /*1210*/  ISETP.NE.AND P0, PT, R164, 0x3, PT ;  /* 0x00000003a400780c */ /* 0x000fda0003f05270 */
[----:B------:R-:W-:Y:S05]  /*1220*/  @!P0 BRA `(.L_x_15) ;  /* 0x0000000000048947 */ /* 0x000fea0003800000 */
[----:B------:R-:W-:Y:S01]  /*1230*/  BPT.TRAP 0x1 ;  /* 0x000000040000795c */ /* 0x000fe20000300000 */
.L_x_15:
[----:B------:R-:W-:Y:S02]  /*1240*/  IMAD.U32 R3, RZ, RZ, UR39 ;  /* 0x00000027ff037e24 */ /* 0x000fe4000f8e00ff */
[----:B------:R-:W-:-:S03]  /*1250*/  IMAD.U32 R0, RZ, RZ, UR38 ;  /* 0x00000026ff007e24 */ /* 0x000fc6000f8e00ff */
[----:B------:R-:W-:Y:S02]  /*1260*/  LEA R3, R3, UR42, 0x3 ;  /* 0x0000002a03037c11 */ /* 0x000fe4000f8e18ff */
[----:B------:R-:W-:-:S04]  /*1270*/  SHF.L.U32 R0, R0, 0x1f, RZ ;  /* 0x0000001f00007819 */ /* 0x000fc800000006ff */
[----:B------:R2:W3:Y:S01]  /*1280*/  SYNCS.PHASECHK.TRANS64.TRYWAIT P1, [R3+URZ], R0 ;  /* 0x00000000030075a7 */ /* 0x0004e2000802017f */
[----:B------:R-:W-:Y:S05]  /*1290*/  @!P0 BRA `(.L_x_16) ;  /* 0x0000000000048947 */ /* 0x000fea0003800000 */
[----:B------:R-:W-:Y:S01]  /*12a0*/  BPT.TRAP 0x1 ;  /* 0x000000040000795c */ /* 0x000fe20000300000 */
.L_x_16:
[----:B---3--:R-:W-:Y:S05]  /*12b0*/  @P1 BRA `(.L_x_17) ;  /* 0x0000000000081947 */ /* 0x008fea0003800000 */
[----:B------:R-:W3:Y:S02]  /*12c0*/  SYNCS.PHASECHK.TRANS64.TRYWAIT P1, [R3+URZ], R0 ;  /* 0x00000000030075a7 */ /* 0x000ee4000802017f */
[----:B---3--:R-:W-:Y:S05]  /*12d0*/  @!P1 BRA `(.L_x_18) ;  /* 0x000000ac00f49947 */ /* 0x008fea0003800000 */
.L_x_17:
[----:B------:R-:W-:-:S04]  /*12e0*/  UISETP.LT.AND UP0, UPT, UR40, 0x1, UPT ;  /* 0x000000012800788c */ /* 0x000fc8000bf01270 */
[----:B------:R-:W-:-:S04]  /*12f0*/  USEL UR4, UR40, 0x1, UP0 ;  /* 0x0000000128047887 */ /* 0x000fc80008000000 */
[----:B------:R-:W-:-:S06]  /*1300*/  UIADD3 UR4, UR40, -UR4, URZ ;  /* 0x8000000428047290 */ /* 0x000fcc000fffe03f */
[----:B--23--:R-:W-:Y:S01]  /*1310*/  MOV R0, UR4 ;  /* 0x0000000400007c02 */ /* 0x00cfe20008000f00 */
[----:B------:R-:W-:Y:S05]  /*1320*/  WARPSYNC.ALL ;  /* 0x0000000000007948 */ /* 0x000fea0003800000 */
[----:B------:R-:W-:Y:S01]  /*1330*/  ISETP.GE.AND P1, PT, R0, 0x1, PT ;  /* 0x000000010000780c */ /* 0x000fe20003f26270 */
[----:B------:R-:W-:Y:S01]  /*1340*/  UIADD3 UR4, UR42, 0x24180, URZ ;  /* 0x000241802a047890 */ /* 0x000fe2000fffe03f */
[----:B------:R-:W-:Y:S01]  /*1350*/  WARPGROUP.ARRIVE ;  /* 0x00000000000079c5 */ /* 0x000fe20000000000 */
[----:B------:R-:W-:Y:S01]  /*1360*/  UMOV UR9, 0x80000020 ;  /* 0x8000002000097882 */ /* 0x000fe20000000000 */
[----:B------:R-:W-:Y:S01]  /*1370*/  UMOV UR11, 0x80000020 ;  /* 0x80000020000b7882 */ /* 0x000fe20000000000 */
[----:B------:R-:W-:-:S04]  /*1380*/  USHF.R.U32.HI UR4, URZ, 0x4, UR4 ;  /* 0x000000043f047899 */ /* 0x000fc80008011604 */
[----:B------:R-:W-:Y:S02]  /*1390*/  ULOP3.LUT UR5, UR4, 0x3fff, URZ, 0xc0, !UPT ;  /* 0x00003fff04057892 */ /* 0x000fe4000f8ec03f */
[----:B------:R-:W-:Y:S02]  /*13a0*/  ULOP3.LUT UR4, UR41, 0x10000, URZ, 0xfc, !UPT ;  /* 0x0001000029047892 */ /* 0x000fe4000f8efc3f */
[----:B------:R-:W-:Y:S02]  /*13b0*/  ULOP3.LUT UR5, UR5, 0x10000, URZ, 0xfc, !UPT ;  /* 0x0001000005057892 */ /* 0x000fe4000f8efc3f */
[----:B------:R-:W-:Y:S02]  /*13c0*/  ULEA UR6, UR39, UR4, 0xa ;  /* 0x0000000427067291 */ /* 0x000fe4000f8e503f */
[----:B------:R-:W-:-:S05]  /*13d0*/  ULEA UR7, UR39, UR5, 0x9 ;  /* 0x0000000527077291 */ /* 0x000fca000f8e483f */
[----:B------:R-:W-:Y:S02]  /*13e0*/  UMOV UR8, UR6 ;  /* 0x0000000600087c82 */ /* 0x000fe40008000000 */
[----:B------:R-:W-:Y:S02]  /*13f0*/  UMOV UR10, UR7 ;  /* 0x00000007000a7c82 */ /* 0x000fe40008000000 */
[----:B------:R-:W-:Y:S01]  /*1400*/  HGMMA.64x128x16.F32 R88, gdesc[UR8], RZ, !UPT, gsb0 ;  /* 0x01e00000085879f0 */ /* 0x000fe2000c0008ff */
[----:B------:R-:W-:Y:S01]  /*1410*/  UIADD3 UR8, UR6, 0x200, URZ ;  /* 0x0000020006087890 */ /* 0x000fe2000fffe03f */
[----:B------:R-:W-:Y:S01]  /*1420*/  UMOV UR9, 0x80000020 ;  /* 0x8000002000097882 */ /* 0x000fe20000000000 */
[----:B------:R-:W-:Y:S02]  /*1430*/  WARPGROUP.DEPBAR.LE gsb0, 0x0 ;  /* 0x00008000000079c5 */ /* 0x000fe40000010000 */
[----:B------:R-:W-:-:S07]  /*1440*/  WARPGROUP.ARRIVE ;  /* 0x00000000000079c5 */ /* 0x000fce0000000000 */
[----:B------:R-:W-:Y:S01]  /*1450*/  HGMMA.64x128x16.F32 R24, gdesc[UR8], RZ, !UPT, gsb0 ;  /* 0x01e00000081879f0 */ /* 0x000fe2000c0008ff */
[----:B------:R-:W-:Y:S02]  /*1460*/  UIADD3 UR8, UR6, 0x2, URZ ;  /* 0x0000000206087890 */ /* 0x000fe4000fffe03f */
[----:B------:R-:W-:Y:S01]  /*1470*/  UIADD3 UR10, UR7, 0x2, URZ ;  /* 0x00000002070a7890 */ /* 0x000fe2000fffe03f */
[----:B------:R-:W-:Y:S01]  /*1480*/  UMOV UR9, 0x80000020 ;  /* 0x8000002000097882 */ /* 0x000fe20000000000 */
[----:B------:R-:W-:Y:S01]  /*1490*/  UMOV UR11, 0x80000020 ;  /* 0x80000020000b7882 */ /* 0x000fe20000000000 */
[----:B------:R-:W-:Y:S02]  /*14a0*/  WARPGROUP.DEPBAR.LE gsb0, 0x0 ;  /* 0x00008000000079c5 */ /* 0x000fe40000010000 */
[----:B------:R-:W-:-:S06]  /*14b0*/  WARPGROUP.ARRIVE ;  /* 0x00000000000079c5 */ /* 0x000fcc0000000000 */
[----:B------:R-:W-:Y:S01]  /*14c0*/  HGMMA.64x128x16.F32 R88, gdesc[UR8], R88, gsb0 ;  /* 0x01e00000085879f0 */ /* 0x000fe20008000858 */
[----:B------:R-:W-:Y:S01]  /*14d0*/  UIADD3 UR8, UR6, 0x202, URZ ;  /* 0x0000020206087890 */ /* 0x000fe2000fffe03f */
[----:B------:R-:W-:Y:S01]  /*14e0*/  UMOV UR9, 0x80000020 ;  /* 0x8000002000097882 */ /* 0x000fe20000000000 */
[----:B------:R-:W-:Y:S02]  /*14f0*/  WARPGROUP.DEPBAR.LE gsb0, 0x0 ;  /* 0x00008000000079c5 */ /* 0x000fe40000010000 */
[----:B------:R-:W-:-:S07]  /*1500*/  WARPGROUP.ARRIVE ;  /* 0x00000000000079c5 */ /* 0x000fce0000000000 */
[----:B------:R-:W-:Y:S03]  /*1510*/  HGMMA.64x128x16.F32 R24, gdesc[UR8], R24, gsb0 ;  /* 0x01e00000081879f0 */ /* 0x000fe60008000818 */
[----:B------:R-:W-:Y:S02]  /*1520*/  WARPGROUP.DEPBAR.LE gsb0, 0x0 ;  /* 0x00008000000079c5 */ /* 0x000fe40000010000 */
[----:B------:R-:W-:Y:S05]  /*1530*/  @!P1 BRA `(.L_x_19) ;  /* 0x0000000400089947 */ /* 0x000fea0003800000 */
[----:B------:R-:W-:-:S04]  /*1540*/  UIADD3 UR6, UR39, 0x1, URZ ;  /* 0x0000000127067890 */ /* 0x000fc8000fffe03f */
[----:B------:R-:W-:-:S04]  /*1550*/  UISETP.NE.AND UP0, UPT, UR6, 0x9, UPT ;  /* 0x000000090600788c */ /* 0x000fc8000bf05270 */
[----:B------:R-:W-:Y:S02]  /*1560*/  USEL UR7, URZ, 0x1, UP0 ;  /* 0x000000013f077887 */ /* 0x000fe40008000000 */
[----:B------:R-:W-:Y:S02]  /*1570*/  USEL UR6, UR6, URZ, UP0 ;  /* 0x0000003f06067287 */ /* 0x000fe40008000000 */
[----:B------:R-:W-:-:S06]  /*1580*/  ULOP3.LUT UR7, UR38, UR7, URZ, 0x3c, !UPT ;  /* 0x0000000726077292 */ /* 0x000fcc000f8e3c3f */
[----:B01----:R-:W-:Y:S01]  /*1590*/  IMAD.U32 R5, RZ, RZ, UR7 ;  /* 0x00000007ff057e24 */ /* 0x003fe2000f8e00ff */
[----:B------:R-:W-:-:S06]  /*15a0*/  UMOV UR7, UR39 ;  /* 0x0000002700077c82 */ /* 0x000fcc0008000000 */
.L_x_26:
[----:B01----:R-:W-:Y:S05]  /*15b0*/  @!P0 BRA `(.L_x_20) ;  /* 0x0000000000048947 */ /* 0x003fea0003800000 */
[----:B------:R-:W-:Y:S01]  /*15c0*/  BPT.TRAP 0x1 ;  /* 0x000000040000795c */ /* 0x000fe20000300000 */
.L_x_20:
[----:B------:R-:W0:Y:S01]  /*15d0*/  S2UR UR9, SR_CgaCtaId ;  /* 0x00000000000979c3 */ /* 0x000e220000008800 */
[----:B------:R-:W-:Y:S01]  /*15e0*/  UMOV UR8, 0x400 ;  /* 0x0000040000087882 */ /* 0x000fe20000000000 */
[----:B------:R-:W-:Y:S01]  /*15f0*/  SHF.L.U32 R3, R5, 0x1f, RZ ;  /* 0x0000001f05037819 */ /* 0x000fe200000006ff */
[----:B0-----:R-:W-:-:S04]  /*1600*/  ULEA UR14, UR9, UR8, 0x18 ;  /* 0x00000008090e7291 */ /* 0x001fc8000f8ec03f */
[----:B------:R-:W-:-:S09]  /*1610*/  ULEA UR8, UR6, UR14, 0x3 ;  /* 0x0000000e06087291 */ /* 0x000fd2000f8e183f */
[----:B------:R0:W1:Y:S01]  /*1620*/  SYNCS.PHASECHK.TRANS64.TRYWAIT P1, [UR8], R3 ;  /* 0x00000003ff0075a7 */ /* 0x0000620008020148 */
[----:B------:R-:W-:Y:S05]  /*1630*/  @!P0 BRA `(.L_x_21) ;  /* 0x0000000000048947 */ /* 0x000fea0003800000 */
[----:B------:R-:W-:Y:S01]  /*1640*/  BPT.TRAP 0x1 ;  /* 0x000000040000795c */ /* 0x000fe20000300000 */
.L_x_21:
[----:B-1----:R-:W-:Y:S05]  /*1650*/  @P1 BRA `(.L_x_22) ;  /* 0x0000000000081947 */ /* 0x002fea0003800000 */
[----:B------:R-:W1:Y:S02]  /*1660*/  SYNCS.PHASECHK.TRANS64.TRYWAIT P1, [UR8], R3 ;  /* 0x00000003ff0075a7 */ /* 0x000e640008020148 */
[----:B-1----:R-:W-:Y:S05]  /*1670*/  @!P1 BRA `(.L_x_23) ;  /* 0x000000ac00209947 */ /* 0x002fea0003800000 */
.L_x_22:
[----:B------:R-:W-:Y:S01]  /*1680*/  ULEA UR12, UR6, UR4, 0xa ;  /* 0x00000004060c7291 */ /* 0x000fe2000f8e503f */
[----:B------:R-:W-:Y:S01]  /*1690*/  WARPGROUP.ARRIVE ;  /* 0x00000000000079c5 */ /* 0x000fe20000000000 */
[----:B------:R-:W-:Y:S01]  /*16a0*/  ULEA UR13, UR6, UR5, 0x9 ;  /* 0x00000005060d7291 */ /* 0x000fe2000f8e483f */
[----:B------:R-:W-:Y:S01]  /*16b0*/  UMOV UR9, 0x80000020 ;  /* 0x8000002000097882 */ /* 0x000fe20000000000 */
[----:B------:R-:W-:-:S03]  /*16c0*/  UMOV UR11, 0x80000020 ;  /* 0x80000020000b7882 */ /* 0x000fc60000000000 */
[----:B------:R-:W-:Y:S02]  /*16d0*/  UMOV UR8, UR12 ;  /* 0x0000000c00087c82 */ /* 0x000fe40008000000 */
[----:B------:R-:W-:Y:S02]  /*16e0*/  UMOV UR10, UR13 ;  /* 0x0000000d000a7c82 */ /* 0x000fe40008000000 */
[----:B------:R-:W-:Y:S01]  /*16f0*/  HGMMA.64x128x16.F32 R88, gdesc[UR8], R88, gsb0 ;  /* 0x01e00000085879f0 */ /* 0x000fe20008000858 */
[----:B------:R-:W-:Y:S01]  /*1700*/  UIADD3 UR8, UR12, 0x200, URZ ;  /* 0x000002000c087890 */ /* 0x000fe2000fffe03f */
[----:B------:R-:W-:Y:S01]  /*1710*/  UMOV UR9, 0x80000020 ;  /* 0x8000002000097882 */ /* 0x000fe20000000000 */
[----:B------:R-:W-:Y:S02]  /*1720*/  WARPGROUP.DEPBAR.LE gsb0, 0x0 ;  /* 0x00008000000079c5 */ /* 0x000fe40000010000 */
[----:B------:R-:W-:-:S07]  /*1730*/  WARPGROUP.ARRIVE ;  /* 0x00000000000079c5 */ /* 0x000fce0000000000 */
[----:B------:R-:W-:Y:S01]  /*1740*/  HGMMA.64x128x16.F32 R24, gdesc[UR8], R24, gsb0 ;  /* 0x01e00000081879f0 */ /* 0x000fe20008000818 */
        /* <DEDUP_REMOVED lines=14> */
[----:B------:R-:W-:Y:S01]  /*1830*/  BPT.TRAP 0x1 ;  /* 0x000000040000795c */ /* 0x000fe20000300000 */
.L_x_24:
[----:B------:R-:W-:Y:S01]  /*1840*/  ULEA UR8, UR7, UR14, 0x3 ;  /* 0x0000000e07087291 */ /* 0x000fe2000f8e183f */
[----:B------:R-:W-:-:S03]  /*1850*/  ISETP.GT.U32.AND P1, PT, R19, 0x1, PT ;  /* 0x000000011300780c */ /* 0x000fc60003f24070 */
[----:B------:R-:W-:-:S04]  /*1860*/  UIADD3 UR8, UR8, 0x48, URZ ;  /* 0x0000004808087890 */ /* 0x000fc8000fffe03f */
[----:B------:R-:W-:-:S09]  /*1870*/  UPRMT UR8, URZ, 0x654, UR8 ;  /* 0x000006543f087896 */ /* 0x000fd20008000008 */
[----:B------:R-:W-:Y:S01]  /*1880*/  SYNCS.ARRIVE.TRANS64.RED.A1T0 RZ, [UR8], RZ ;  /* 0x000000ffffff79a7 */ /* 0x000fe20008100408 */
[----:B------:R-:W-:Y:S05]  /*1890*/  @P1 BRA `(.L_x_25) ;  /* 0x0000000000041947 */ /* 0x000fea0003800000 */
[----:B------:R-:W-:Y:S01]  /*18a0*/  BPT.TRAP 0x1 ;  /* 0x000000040000795c */ /* 0x000fe20000300000 */
.L_x_25:
[----:B------:R-:W-:Y:S01]  /*18b0*/  UIADD3 UR6, UR6, 0x1, URZ ;  /* 0x0000000106067890 */ /* 0x000fe2000fffe03f */
[C---:B------:R-:W-:Y:S01]  /*18c0*/  ISETP.GT.AND P1, PT, R0.reuse, 0x1, PT ;  /* 0x000000010000780c */ /* 0x040fe20003f24270 */
[----:B------:R-:W-:Y:S01]  /*18d0*/  UIADD3 UR7, UR7, 0x1, URZ ;  /* 0x0000000107077890 */ /* 0x000fe2000fffe03f */
[----:B------:R-:W-:Y:S01]  /*18e0*/  VIADD R0, R0, 0xffffffff ;  /* 0xffffffff00007836 */ /* 0x000fe20000000000 */
[----:B------:R-:W-:Y:S02]  /*18f0*/  UISETP.NE.AND UP0, UPT, UR6, 0x9, UPT ;  /* 0x000000090600788c */ /* 0x000fe4000bf05270 */
[----:B------:R-:W-:Y:S02]  /*1900*/  UISETP.NE.AND UP1, UPT, UR7, 0x9, UPT ;  /* 0x000000090700788c */ /* 0x000fe4000bf25270 */
[----:B------:R-:W-:Y:S02]  /*1910*/  USEL UR8, URZ, 0x1, UP0 ;  /* 0x000000013f087887 */ /* 0x000fe40008000000 */
[----:B------:R-:W-:-:S02]  /*1920*/  USEL UR6, UR6, URZ, UP0 ;  /* 0x0000003f06067287 */ /* 0x000fc40008000000 */
[----:B------:R-:W-:Y:S02]  /*1930*/  USEL UR7, UR7, URZ, UP1 ;  /* 0x0000003f07077287 */ /* 0x000fe40008800000 */
[----:B------:R-:W-:Y:S01]  /*1940*/  LOP3.LUT R5, R5, UR8, RZ, 0x3c, !PT ;  /* 0x0000000805057c12 */ /* 0x000fe2000f8e3cff */
[----:B------:R-:W-:Y:S09]  /*1950*/  @P1 BRA `(.L_x_26) ;  /* 0xfffffffc00141947 */ /* 0x000ff2000383ffff */
.L_x_19:
[----:B------:R-:W2:Y:S02]  /*1960*/  LDC R0, c[0x0][0x28c] ;  /* 0x0000a300ff007b82 */ /* 0x000ea40000000800 */
[----:B--2---:R-:W-:-:S13]  /*1970*/  ISETP.GE.AND P1, PT, R0, 0x1, PT ;  /* 0x000000010000780c */ /* 0x004fda0003f26270 */
[----:B------:R-:W-:Y:S05]  /*1980*/  @!P1 BRA `(.L_x_27) ;  /* 0x0000000000489947 */ /* 0x000fea0003800000 */
[----:B------:R-:W-:Y:S05]  /*1990*/  @!P0 BRA `(.L_x_28) ;  /* 0x0000000000048947 */ /* 0x000fea0003800000 */
[----:B------:R-:W-:Y:S01]  /*19a0*/  BPT.TRAP 0x1 ;  /* 0x000000040000795c */ /* 0x000fe20000300000 */
.L_x_28:
[----:B------:R-:W2:Y:S01]  /*19b0*/  S2UR UR7, SR_CgaCtaId ;  /* 0x00000000000779c3 */ /* 0x000ea20000008800 */
[----:B------:R-:W-:Y:S01]  /*19c0*/  UISETP.LT.AND UP0, UPT, UR40, 0x1, UPT ;  /* 0x000000012800788c */ /* 0x000fe2000bf01270 */
[----:B------:R-:W-:-:S03]  /*19d0*/  ISETP.GT.U32.AND P0, PT, R19, 0x1, PT ;  /* 0x000000011300780c */ /* 0x000fc60003f04070 */
[----:B------:R-:W-:-:S04]  /*19e0*/  USEL UR6, UR40, 0x1, UP0 ;  /* 0x0000000128067887 */ /* 0x000fc80008000000 */
[----:B------:R-:W-:-:S04]  /*19f0*/  UIADD3 UR6, UR39, UR40, -UR6 ;  /* 0x0000002827067290 */ /* 0x000fc8000fffe806 */
[----:B------:R-:W-:-:S04]  /*1a00*/  UIMAD.WIDE.U32 UR4, UR6, 0x38e38e39, URZ ;  /* 0x38e38e39060478a5 */ /* 0x000fc8000f8e003f */
[----:B------:R-:W-:-:S03]  /*1a10*/  USHF.R.U32.HI UR4, URZ, 0x1, UR5 ;  /* 0x000000013f047899 */ /* 0x000fc60008011605 */
[----:B------:R-:W-:Y:S01]  /*1a20*/  UMOV UR5, 0x400 ;  /* 0x0000040000057882 */ /* 0x000fe20000000000 */
[----:B------:R-:W-:Y:S02]  /*1a30*/  UIMAD UR6, UR4, -0x9, UR6 ;  /* 0xfffffff7040678a4 */ /* 0x000fe4000f8e0206 */
[----:B--2---:R-:W-:-:S04]  /*1a40*/  ULEA UR5, UR7, UR5, 0x18 ;  /* 0x0000000507057291 */ /* 0x004fc8000f8ec03f */
[----:B------:R-:W-:-:S04]  /*1a50*/  ULEA UR6, UR6, UR5, 0x3 ;  /* 0x0000000506067291 */ /* 0x000fc8000f8e183f */
[----:B------:R-:W-:-:S04]  /*1a60*/  UIADD3 UR6, UR6, 0x48, URZ ;  /* 0x0000004806067890 */ /* 0x000fc8000fffe03f */
[----:B------:R-:W-:-:S09]  /*1a70*/  UPRMT UR6, URZ, 0x654, UR6 ;  /* 0x000006543f067896 */ /* 0x000fd20008000006 */
[----:B------:R-:W-:Y:S01]  /*1a80*/  SYNCS.ARRIVE.TRANS64.RED.A1T0 RZ, [UR6], RZ ;  /* 0x000000ffffff79a7 */ /* 0x000fe20008100406 */
[----:B------:R-:W-:Y:S05]  /*1a90*/  @P0 BRA `(.L_x_27) ;  /* 0x0000000000040947 */ /* 0x000fea0003800000 */
[----:B------:R-:W-:Y:S01]  /*1aa0*/  BPT.TRAP 0x1 ;  /* 0x000000040000795c */ /* 0x000fe20000300000 */
.L_x_27:
[----:B------:R-:W2:Y:S01]  /*1ab0*/  LDC R6, c[0x0][0x288] ;  /* 0x0000a200ff067b82 */ /* 0x000ea20000000800 */
[----:B01----:R-:W-:Y:S01]  /*1ac0*/  LOP3.LUT R4, R18, 0x60, RZ, 0xc0, !PT ;  /* 0x0000006012047812 */ /* 0x003fe200078ec0ff */
[----:B------:R-:W-:Y:S01]  /*1ad0*/  IMAD.SHL.U32 R13, R153, 0x80, RZ ;  /* 0x00000080990d7824 */ /* 0x000fe200078e00ff */
[----:B------:R-:W-:Y:S01]  /*1ae0*/  UIADD3 UR39, UR40, UR39, URZ ;  /* 0x0000002728277290 */ /* 0x000fe2000fffe03f */
[----:B------:R-:W-:Y:S01]  /*1af0*/  SHF.R.U32.HI R3, RZ, 0x2, R18 ;  /* 0x00000002ff037819 */ /* 0x000fe20000011612 */
[----:B------:R-:W-:Y:S01]  /*1b00*/  IMAD.SHL.U32 R15, R152, 0x100, RZ ;  /* 0x00000100980f7824 */ /* 0x000fe200078e00ff */
[----:B------:R-:W-:Y:S01]  /*1b10*/  SHF.R.U32.HI R10, RZ, 0x1, R4 ;  /* 0x00000001ff0a7819 */ /* 0x000fe20000011604 */
[----:B------:R-:W-:Y:S01]  /*1b20*/  UISETP.GT.U32.AND UP0, UPT, UR39, 0x8, UPT ;  /* 0x000000082700788c */ /* 0x000fe2000bf04070 */
[----:B------:R-:W-:Y:S01]  /*1b30*/  LOP3.LUT R4, R18, 0x3, RZ, 0xc0, !PT ;  /* 0x0000000312047812 */ /* 0x000fe200078ec0ff */
[----:B------:R-:W-:Y:S01]  /*1b40*/  ULDC UR7, c[0x0][0x284] ;  /* 0x0000a10000077ab9 */ /* 0x000fe20000000800 */
[----:B------:R-:W-:Y:S01]  /*1b50*/  LOP3.LUT R0, R22, 0x1, RZ, 0xc0, !PT ;  /* 0x0000000116007812 */ /* 0x000fe200078ec0ff */
[----:B------:R-:W-:Y:S01]  /*1b60*/  UISETP.LT.U32.AND UP0, UPT, UR40, 0x9, UP0 ;  /* 0x000000092800788c */ /* 0x000fe20008701070 */
[----:B------:R-:W-:Y:S01]  /*1b70*/  LOP3.LUT R3, R3, 0x7, RZ, 0xc0, !PT ;  /* 0x0000000703037812 */ /* 0x000fe200078ec0ff */
[----:B------:R-:W-:Y:S01]  /*1b80*/  UISETP.GE.U32.AND UP1, UPT, UR40, 0x9, UPT ;  /* 0x000000092800788c */ /* 0x000fe2000bf26070 */
[----:B------:R-:W-:Y:S01]  /*1b90*/  SHF.R.S32.HI R21, RZ, 0x1f, R23 ;  /* 0x0000001fff157819 */ /* 0x000fe20000011417 */
[----:B------:R-:W-:Y:S01]  /*1ba0*/  IMAD.SHL.U32 R8, R0, 0x40, RZ ;  /* 0x0000004000087824 */ /* 0x000fe200078e00ff */
[----:B------:R-:W-:Y:S01]  /*1bb0*/  IADD3 R5, RZ, -R10, -R3 ;  /* 0x8000000aff057210 */ /* 0x000fe20007ffe803 */
[----:B------:R-:W-:Y:S01]  /*1bc0*/  ULDC.64 UR8, c[0x0][0x5d0] ;  /* 0x0001740000087ab9 */ /* 0x000fe20000000a00 */
[----:B------:R-:W-:-:S02]  /*1bd0*/  UIMAD.WIDE.U32 UR4, UR39, 0x38e38e39, URZ ;  /* 0x38e38e39270478a5 */ /* 0x000fc4000f8e003f */
[----:B------:R-:W-:Y:S01]  /*1be0*/  USEL UR6, URZ, 0x1, !UP0 ;  /* 0x000000013f067887 */ /* 0x000fe2000c000000 */
[----:B------:R-:W-:Y:S01]  /*1bf0*/  LOP3.LUT R3, R8, 0x40, R3, 0xe2, !PT ;  /* 0x0000004008037812 */ /* 0x000fe200078ee203 */
[----:B------:R-:W-:Y:S01]  /*1c00*/  IMAD.WIDE R8, R152, 0x100, RZ ;  /* 0x0000010098087825 */ /* 0x000fe200078e02ff */
[----:B------:R-:W-:Y:S01]  /*1c10*/  USHF.R.U32.HI UR4, URZ, 0x1, UR5 ;  /* 0x000000013f047899 */ /* 0x000fe20008011605 */
[----:B--2---:R-:W-:Y:S01]  /*1c20*/  ISETP.GE.AND P0, PT, R13, R6, PT ;  /* 0x000000060d00720c */ /* 0x004fe20003f06270 */
[----:B------:R-:W-:Y:S01]  /*1c30*/  ULOP3.LUT UR38, UR38, UR6, URZ, 0x3c, !UPT ;  /* 0x0000000626267292 */ /* 0x000fe2000f8e3c3f */
[----:B------:R-:W-:Y:S01]  /*1c40*/  IMAD R12, R4, -0x2, R6 ;  /* 0xfffffffe040c7824 */ /* 0x000fe200078e0206 */
[----:B------:R-:W-:Y:S01]  /*1c50*/  LOP3.LUT R153, R8, R3, R10, 0xfe, !PT ;  /* 0x0000000308997212 */ /* 0x000fe200078efe0a */
[----:B------:R-:W-:Y:S01]  /*1c60*/  IMAD.SHL.U32 R6, R18, 0x2, RZ ;  /* 0x0000000212067824 */ /* 0x000fe200078e00ff */
[----:B------:R-:W-:Y:S01]  /*1c70*/  ISETP.GE.OR P0, PT, R15, UR7, P0 ;  /* 0x000000070f007c0c */ /* 0x000fe20008706670 */
[----:B------:R-:W-:Y:S01]  /*1c80*/  IMAD R4, R21, UR8, RZ ;  /* 0x0000000815047c24 */ /* 0x000fe2000f8e02ff */
[----:B------:R-:W-:Y:S01]  /*1c90*/  UIMAD UR39, UR4, -0x9, UR39 ;  /* 0xfffffff7042778a4 */ /* 0x000fe2000f8e0227 */
[----:B------:R-:W-:Y:S01]  /*1ca0*/  IMAD R0, R0, -0x40, R5 ;  /* 0xffffffc000007824 */ /* 0x000fe200078e0205 */
[----:B------:R-:W-:Y:S01]  /*1cb0*/  LOP3.LUT R6, R13, 0x6, R6, 0xf8, !PT ;  /* 0x000000060d067812 */ /* 0x000fe200078ef806 */
[----:B------:R-:W-:Y:S01]  /*1cc0*/  IMAD R11, R23, UR9, R4 ;  /* 0x00000009170b7c24 */ /* 0x000fe2000f8e0204 */
[----:B------:R-:W-:Y:S01]  /*1cd0*/  @UP1 ULOP3.LUT UR38, UR38, 0x1, UR4, 0x78, !UPT ;  /* 0x0000000126261892 */ /* 0x000fe2000f8e7804 */
[----:B------:R-:W-:Y:S01]  /*1ce0*/  IMAD.MOV.U32 R152, RZ, RZ, -0x1 ;  /* 0xffffffffff987424 */ /* 0x000fe200078e00ff */
[----:B------:R-:W-:-:S02]  /*1cf0*/  SHF.R.S32.HI R7, RZ, 0x1f, R6 ;  /* 0x0000001fff077819 */ /* 0x000fc40000011406 */
[----:B------:R-:W-:Y:S02]  /*1d00*/  IADD3 R3, -R15, UR7, R0 ;  /* 0x000000070f037c10 */ /* 0x000fe4000fffe100 */
[----:B------:R-:W-:Y:S01]  /*1d10*/  IADD3 R0, -R13, R12, RZ ;  /* 0x0000000c0d007210 */ /* 0x000fe20007ffe1ff */
[----:B------:R-:W-:-:S04]  /*1d20*/  IMAD.WIDE.U32 R4, R23, UR8, R6 ;  /* 0x0000000817047c25 */ /* 0x000fc8000f8e0006 */
[----:B------:R-:W-:Y:S02]  /*1d30*/  IMAD.IADD R11, R5, 0x1, R11 ;  /* 0x00000001050b7824 */ /* 0x000fe400078e020b */
[----:B------:R-:W-:Y:S01]  /*1d40*/  IMAD.MOV.U32 R10, RZ, RZ, R4 ;  /* 0x000000ffff0a7224 */ /* 0x000fe200078e0004 */
[----:B------:R-:W-:Y:S06]  /*1d50*/  @P0 BRA `(.L_x_29) ;  /* 0x00000084006c0947 */ /* 0x000fec0003800000 */
[----:B------:R-:W0:Y:S01]  /*1d60*/  LDC.64 R4, c[0x0][0x5c8] ;  /* 0x00017200ff047b82 */ /* 0x000e220000000a00 */
[----:B-----5:R-:W-:Y:S01]  /*1d70*/  FSETP.NEU.AND P0, PT, R155, RZ, PT ;  /* 0x000000ff9b00720b */ /* 0x020fe20003f0d000 */
[----:B------:R-:W-:Y:S01]  /*1d80*/  BSSY B0, `(.L_x_29) ;  /* 0x0000858000007945 */ /* 0x000fe20003800000 */
[----:B------:R-:W-:-:S04]  /*1d90*/  ISETP.GT.AND P3, PT, R3, RZ, PT ;  /* 0x000000ff0300720c */ /* 0x000fc80003f64270 */
[----:B------:R-:W-:Y:S01]  /*1da0*/  ISETP.GT.AND P1, PT, R0, RZ, P3 ;  /* 0x000000ff0000720c */ /* 0x000fe20001f24270 */
[-C--:B0-----:R-:W-:Y:S02]  /*1db0*/  IMAD R12, R9, R4.reuse, RZ ;  /* 0x00000004090c7224 */ /* 0x081fe400078e02ff */
[----:B------:R-:W-:-:S04]  /*1dc0*/  IMAD.WIDE.U32 R166, R153, R4, R10 ;  /* 0x0000000499a67225 */ /* 0x000fc800078e000a */
[----:B------:R-:W-:-:S04]  /*1dd0*/  IMAD R11, R153, R5, R12 ;  /* 0x00000005990b7224 */ /* 0x000fc800078e020c */
[----:B------:R-:W-:Y:S01]  /*1de0*/  IMAD.IADD R169, R167, 0x1, R11 ;  /* 0x00000001a7a97824 */ /* 0x000fe200078e020b */
[----:B------:R-:W-:Y:S06]  /*1df0*/  @!P0 BRA `(.L_x_30) ;  /* 0x00000060000c8947 */ /* 0x000fec0003800000 */
[----:B------:R-:W0:Y:S01]  /*1e00*/  LDC.64 R12, c[0x0][0x5b8] ;  /* 0x00016e00ff0c7b82 */ /* 0x000e220000000a00 */
[----:B------:R-:W-:-:S07]  /*1e10*/  ULDC.64 UR4, c[0x0][0x5c0] ;  /* 0x0001700000047ab9 */ /* 0x000fce0000000a00 */
[----:B------:R-:W1:Y:S08]  /*1e20*/  LDC.64 R14, c[0x0][0x5b0] ;  /* 0x00016c00ff0e7b82 */ /* 0x000e700000000a00 */
[----:B------:R-:W2:Y:S01]  /*1e30*/  LDC.64 R10, c[0x0][0x5a8] ;  /* 0x00016a00ff0a7b82 */ /* 0x000ea20000000a00 */
[----:B0-----:R-:W-:-:S04]  /*1e40*/  IMAD R20, R21, R12, RZ ;  /* 0x0000000c15147224 */ /* 0x001fc800078e02ff */
[C---:B------:R-:W-:Y:S02]  /*1e50*/  IMAD R13, R23.reuse, R13, R20 ;  /* 0x0000000d170d7224 */ /* 0x040fe400078e0214 */
[----:B------:R-:W-:-:S04]  /*1e60*/  IMAD.WIDE.U32 R20, R23, R12, R6 ;  /* 0x0000000c17147225 */ /* 0x000fc800078e0006 */
[----:B-1----:R-:W-:Y:S02]  /*1e70*/  IMAD R156, R9, R14, RZ ;  /* 0x0000000e099c7224 */ /* 0x002fe400078e02ff */
[----:B------:R-:W-:Y:S02]  /*1e80*/  IMAD.IADD R157, R21, 0x1, R13 ;  /* 0x00000001159d7824 */ /* 0x000fe400078e020d */
[----:B------:R-:W-:Y:S02]  /*1e90*/  IMAD R167, R153, R15, R156 ;  /* 0x0000000f99a77224 */ /* 0x000fe400078e029c */
[----:B------:R-:W-:-:S04]  /*1ea0*/  IMAD.MOV.U32 R156, RZ, RZ, R20 ;  /* 0x000000ffff9c7224 */ /* 0x000fc800078e0014 */
[----:B------:R-:W-:-:S04]  /*1eb0*/  IMAD.WIDE.U32 R158, R153, R14, R156 ;  /* 0x0000000e999e7225 */ /* 0x000fc800078e009c */
[----:B------:R-:W-:Y:S01]  /*1ec0*/  IMAD.IADD R159, R159, 0x1, R167 ;  /* 0x000000019f9f7824 */ /* 0x000fe200078e02a7 */
[----:B--2---:R-:W-:-:S04]  /*1ed0*/  LEA R160, P0, R158, R10, 0x1 ;  /* 0x0000000a9ea07211 */ /* 0x004fc800078008ff */
[----:B------:R-:W-:-:S05]  /*1ee0*/  LEA.HI.X R161, R158, R11, R159, 0x1, P0 ;  /* 0x0000000b9ea17211 */ /* 0x000fca00000f0c9f */
[----:B------:R-:W2:Y:S01]  /*1ef0*/  @P1 LDG.E.LTC128B.U16 R165, desc[UR36][R160.64] ;  /* 0x00000024a0a51981 */ /* 0x000ea2000c1e1520 */
[----:B------:R-:W-:Y:S01]  /*1f00*/  IMAD.WIDE.U32 R162, R153, R14, R6 ;  /* 0x0000000e99a27225 */ /* 0x000fe200078e0006 */
[----:B------:R-:W-:Y:S01]  /*1f10*/  ISETP.GT.AND P2, PT, R0, 0x1, P3 ;  /* 0x000000010000780c */ /* 0x000fe20001f44270 */
[----:B------:R-:W-:Y:S02]  /*1f20*/  BSSY B1, `(.L_x_31) ;  /* 0x0000012000017945 */ /* 0x000fe40003800000 */
[----:B------:R-:W-:Y:S02]  /*1f30*/  IMAD.IADD R163, R167, 0x1, R163 ;  /* 0x00000001a7a37824 */ /* 0x000fe400078e02a3 */
[----:B------:R-:W-:-:S04]  /*1f40*/  IMAD.WIDE.U32 R162, R23, R12, R162 ;  /* 0x0000000c17a27225 */ /* 0x000fc800078e00a2 */
[----:B--2---:R-:W-:-:S05]  /*1f50*/  HADD2.F32 R158, -RZ, R165.H0_H0 ;  /* 0x200000a5ff9e7230 */ /* 0x004fca0000004100 */
[----:B------:R-:W-:Y:S01]  /*1f60*/  FMUL R159, R158, R155 ;  /* 0x0000009b9e9f7220 */ /* 0x000fe20000400000 */
[----:B------:R-:W-:-:S03]  /*1f70*/  LEA R158, P0, R166, UR4, 0x1 ;  /* 0x00000004a69e7c11 */ /* 0x000fc6000f8008ff */
[----:B------:R-:W-:Y:S01]  /*1f80*/  FFMA R159, R88, R154, R159 ;  /* 0x0000009a589f7223 */ /* 0x000fe2000000009f */
[----:B------:R-:W-:-:S04]  /*1f90*/  IADD3 R88, R13, R163, RZ ;  /* 0x000000a30d587210 */ /* 0x000fc80007ffe0ff */
[----:B------:R-:W-:Y:S02]  /*1fa0*/  F2FP.F16.F32.PACK_AB R161, RZ, R159 ;  /* 0x0000009fffa1723e */ /* 0x000fe400000000ff */
[----:B------:R-:W-:Y:S02]  /*1fb0*/  LEA.HI.X R159, R166, UR5, R169, 0x1, P0 ;  /* 0x00000005a69f7c11 */ /* 0x000fe400080f0ca9 */
[----:B------:R-:W-:Y:S02]  /*1fc0*/  PRMT R163, R161, 0x7610, R163 ;  /* 0x00007610a1a37816 */ /* 0x000fe400000000a3 */
[----:B------:R-:W-:-:S03]  /*1fd0*/  LEA R160, P0, R162, R10, 0x1 ;  /* 0x0000000aa2a07211 */ /* 0x000fc600078008ff */
[----:B------:R0:W-:Y:S01]  /*1fe0*/  @P1 STG.E.U16 desc[UR36][R158.64], R163 ;  /* 0x000000a39e001986 */ /* 0x0001e2000c101524 */
[----:B------:R-:W-:Y:S01]  /*1ff0*/  LEA.HI.X R161, R162, R11, R88, 0x1, P0 ;  /* 0x0000000ba2a17211 */ /* 0x000fe200000f0c58 */
[C---:B------:R-:W-:Y:S01]  /*2000*/  IMAD.SHL.U32 R162, R14.reuse, 0x8, RZ ;  /* 0x000000080ea27824 */ /* 0x040fe200078e00ff */
[----:B0-----:R-:W-:Y:S01]  /*2010*/  SHF.L.U64.HI R163, R14, 0x3, R15 ;  /* 0x000000030ea37819 */ /* 0x001fe2000001020f */
[----:B------:R-:W-:Y:S06]  /*2020*/  @!P2 BRA `(.L_x_32) ;  /* 0x000000000004a947 */ /* 0x000fec0003800000 */
[----:B------:R0:W5:Y:S02]  /*2030*/  LDG.E.LTC128B.U16 R165, desc[UR36][R160.64+0x2] ;  /* 0x00000224a0a57981 */ /* 0x000164000c1e1520 */
.L_x_32:
[----:B------:R-:W-:Y:S05]  /*2040*/  BSYNC B1 ;  /* 0x0000000000017941 */ /* 0x000fea0003800000 */
.L_x_31:
[----:B-----5:R-:W-:Y:S01]  /*2050*/  HADD2.F32 R88, -RZ, R165.H0_H0 ;  /* 0x200000a5ff587230 */ /* 0x020fe20000004100 */
[----:B------:R-:W-:Y:S01]  /*2060*/  ISETP.GT.AND P0, PT, R3, 0x8, PT ;  /* 0x000000080300780c */ /* 0x000fe20003f04270 */
[----:B------:R-:W-:Y:S01]  /*2070*/  IMAD.WIDE.U32 R170, R153, R14, R162 ;  /* 0x0000000e99aa7225 */ /* 0x000fe200078e00a2 */
[----:B------:R-:W-:-:S03]  /*2080*/  PRMT R172, R165, 0x7610, R172 ;  /* 0x00007610a5ac7816 */ /* 0x000fc600000000ac */
[----:B------:R-:W-:Y:S01]  /*2090*/  FMUL R88, R88, R155 ;  /* 0x0000009b58587220 */ /* 0x000fe20000400000 */
[----:B------:R-:W-:Y:S01]  /*20a0*/  IMAD.IADD R169, R167, 0x1, R171 ;  /* 0x00000001a7a97824 */ /* 0x000fe200078e02ab */
[----:B------:R-:W-:Y:S02]  /*20b0*/  IADD3 R166, P4, R20, R170, RZ ;  /* 0x000000aa14a67210 */ /* 0x000fe40007f9e0ff */
[----:B------:R-:W-:Y:S01]  /*20c0*/  FFMA R89, R89, R154, R88 ;  /* 0x0000009a59597223 */ /* 0x000fe20000000058 */
[----:B------:R-:W-:Y:S02]  /*20d0*/  ISETP.GT.AND P1, PT, R0, RZ, P0 ;  /* 0x000000ff0000720c */ /* 0x000fe40000724270 */
[----:B------:R-:W-:Y:S01]  /*20e0*/  IMAD.X R167, R169, 0x1, R157, P4 ;  /* 0x00000001a9a77824 */ /* 0x000fe200020e069d */
[----:B------:R-:W-:Y:S02]  /*20f0*/  LEA R88, P4, R166, R10, 0x1 ;  /* 0x0000000aa6587211 */ /* 0x000fe400078808ff */
[----:B------:R-:W-:-:S02]  /*2100*/  F2FP.F16.F32.PACK_AB R168, RZ, R89 ;  /* 0x00000059ffa8723e */ /* 0x000fc400000000ff */
[----:B------:R-:W-:Y:S02]  /*2110*/  LEA.HI.X R89, R166, R11, R167, 0x1, P4 ;  /* 0x0000000ba6597211 */ /* 0x000fe400020f0ca7 */
[----:B------:R-:W-:-:S05]  /*2120*/  PRMT R171, R168, 0x7610, R171 ;  /* 0x00007610a8ab7816 */ /* 0x000fca00000000ab */
[----:B------:R1:W-:Y:S04]  /*2130*/  @P2 STG.E.U16 desc[UR36][R158.64+0x2], R171 ;  /* 0x000002ab9e002986 */ /* 0x0003e8000c101524 */
[----:B------:R2:W3:Y:S01]  /*2140*/  @P1 LDG.E.LTC128B.U16 R172, desc[UR36][R88.64] ;  /* 0x0000002458ac1981 */ /* 0x0004e2000c1e1520 */
[----:B------:R-:W-:Y:S01]  /*2150*/  IMAD.SHL.U32 R165, R4, 0x10, RZ ;  /* 0x0000001004a57824 */ /* 0x000fe200078e00ff */
[----:B------:R-:W-:Y:S01]  /*2160*/  IADD3 R170, P2, R6, R170, RZ ;  /* 0x000000aa06aa7210 */ /* 0x000fe20007f5e0ff */
[----:B------:R-:W-:Y:S03]  /*2170*/  BSSY B1, `(.L_x_33) ;  /* 0x0000011000017945 */ /* 0x000fe60003800000 */
[----:B------:R-:W-:Y:S01]  /*2180*/  IADD3 R168, P4, R165, R158, RZ ;  /* 0x0000009ea5a87210 */ /* 0x000fe20007f9e0ff */
[----:B-1----:R-:W-:Y:S01]  /*2190*/  IMAD.X R171, R7, 0x1, R169, P2 ;  /* 0x0000000107ab7824 */ /* 0x002fe200010e06a9 */
[----:B------:R-:W-:Y:S01]  /*21a0*/  ISETP.GT.AND P2, PT, R0, 0x1, P0 ;  /* 0x000000010000780c */ /* 0x000fe20000744270 */
[----:B------:R-:W-:-:S03]  /*21b0*/  IMAD.WIDE.U32 R170, R23, R12, R170 ;  /* 0x0000000c17aa7225 */ /* 0x000fc600078e00aa */
[----:B--2---:R-:W-:Y:S01]  /*21c0*/  LEA R88, P5, R170, R10, 0x1 ;  /* 0x0000000aaa587211 */ /* 0x004fe200078a08ff */
[----:B---3--:R-:W-:-:S05]  /*21d0*/  HADD2.F32 R166, -RZ, R172.H0_H0 ;  /* 0x200000acffa67230 */ /* 0x008fca0000004100 */
[----:B------:R-:W-:Y:S01]  /*21e0*/  FMUL R167, R166, R155 ;  /* 0x0000009ba6a77220 */ /* 0x000fe20000400000 */
[----:B------:R-:W-:-:S03]  /*21f0*/  IMAD.IADD R166, R13, 0x1, R171 ;  /* 0x000000010da67824 */ /* 0x000fc600078e02ab */
[----:B------:R-:W-:Y:S01]  /*2200*/  FFMA R90, R90, R154, R167 ;  /* 0x0000009a5a5a7223 */ /* 0x000fe200000000a7 */
[----:B------:R-:W-:Y:S02]  /*2210*/  SHF.L.U64.HI R167, R4, 0x4, R5 ;  /* 0x0000000404a77819 */ /* 0x000fe40000010205 */
[----:B------:R-:W-:Y:S02]  /*2220*/  LEA.HI.X R89, R170, R11, R166, 0x1, P5 ;  /* 0x0000000baa597211 */ /* 0x000fe400028f0ca6 */
[----:B------:R-:W-:Y:S01]  /*2230*/  F2FP.F16.F32.PACK_AB R90, RZ, R90 ;  /* 0x0000005aff5a723e */ /* 0x000fe200000000ff */
[----:B------:R-:W-:-:S05]  /*2240*/  IMAD.X R169, R167, 0x1, R159, P4 ;  /* 0x00000001a7a97824 */ /* 0x000fca00020e069f */
[----:B------:R1:W-:Y:S01]  /*2250*/  @P1 STG.E.U16 desc[UR36][R168.64], R90 ;  /* 0x0000005aa8001986 */ /* 0x0003e2000c101524 */
[----:B------:R-:W-:Y:S05]  /*2260*/  @!P2 BRA `(.L_x_34) ;  /* 0x000000000004a947 */ /* 0x000fea0003800000 */
[----:B------:R2:W5:Y:S02]  /*2270*/  LDG.E.LTC128B.U16 R172, desc[UR36][R88.64+0x2] ;  /* 0x0000022458ac7981 */ /* 0x000564000c1e1520 */
.L_x_34:
[----:B------:R-:W-:Y:S05]  /*2280*/  BSYNC B1 ;  /* 0x0000000000017941 */ /* 0x000fea0003800000 */
.L_x_33:
[----:B-1---5:R-:W-:Y:S01]  /*2290*/  HADD2.F32 R90, -RZ, R172.H0_H0 ;  /* 0x200000acff5a7230 */ /* 0x022fe20000004100 */
[----:B------:R-:W-:Y:S01]  /*22a0*/  ISETP.GT.AND P1, PT, R0, 0x8, P3 ;  /* 0x000000080000780c */ /* 0x000fe20001f24270 */
[----:B------:R-:W-:Y:S03]  /*22b0*/  BSSY B1, `(.L_x_35) ;  /* 0x000000a000017945 */ /* 0x000fe60003800000 */
[----:B------:R-:W-:-:S04]  /*22c0*/  FMUL R90, R90, R155 ;  /* 0x0000009b5a5a7220 */ /* 0x000fc80000400000 */
[----:B------:R-:W-:Y:S01]  /*22d0*/  FFMA R90, R91, R154, R90 ;  /* 0x0000009a5b5a7223 */ /* 0x000fe2000000005a */
[----:B------:R-:W-:-:S04]  /*22e0*/  @P2 IMAD.MOV.U32 R91, RZ, RZ, R169 ;  /* 0x000000ffff5b2224 */ /* 0x000fc800078e00a9 */
[----:B------:R-:W-:-:S04]  /*22f0*/  F2FP.F16.F32.PACK_AB R90, RZ, R90 ;  /* 0x0000005aff5a723e */ /* 0x000fc800000000ff */
[----:B------:R-:W-:Y:S02]  /*2300*/  PRMT R166, R90, 0x7610, R166 ;  /* 0x000076105aa67816 */ /* 0x000fe400000000a6 */
[----:B------:R-:W-:-:S05]  /*2310*/  @P2 MOV R90, R168 ;  /* 0x000000a8005a2202 */ /* 0x000fca0000000f00 */
[----:B------:R1:W-:Y:S01]  /*2320*/  @P2 STG.E.U16 desc[UR36][R90.64+0x2], R166 ;  /* 0x000002a65a002986 */ /* 0x0003e2000c101524 */
[----:B------:R-:W-:Y:S05]  /*2330*/  @!P1 BRA `(.L_x_36) ;  /* 0x0000000000049947 */ /* 0x000fea0003800000 */
[----:B------:R3:W5:Y:S02]  /*2340*/  LDG.E.LTC128B.U16 R172, desc[UR36][R160.64+0x10] ;  /* 0x00001024a0ac7981 */ /* 0x000764000c1e1520 */
.L_x_36:
[----:B------:R-:W-:Y:S05]  /*2350*/  BSYNC B1 ;  /* 0x0000000000017941 */ /* 0x000fea0003800000 */
.L_x_35:
[----:B-1---5:R-:W-:Y:S01]  /*2360*/  HADD2.F32 R90, -RZ, R172.H0_H0 ;  /* 0x200000acff5a7230 */ /* 0x022fe20000004100 */
[----:B------:R-:W-:Y:S01]  /*2370*/  ISETP.GT.AND P2, PT, R0, 0x9, P3 ;  /* 0x000000090000780c */ /* 0x000fe20001f44270 */
[----:B------:R-:W-:Y:S03]  /*2380*/  BSSY B1, `(.L_x_37) ;  /* 0x000000a000017945 */ /* 0x000fe60003800000 */
[----:B------:R-:W-:Y:S01]  /*2390*/  FMUL R91, R90, R155 ;  /* 0x0000009b5a5b7220 */ /* 0x000fe20000400000 */
[----:B------:R-:W-:-:S03]  /*23a0*/  @P1 IMAD.MOV.U32 R90, RZ, RZ, R158 ;  /* 0x000000ffff5a1224 */ /* 0x000fc600078e009e */
[----:B------:R-:W-:-:S05]  /*23b0*/  FFMA R91, R92, R154, R91 ;  /* 0x0000009a5c5b7223 */ /* 0x000fca000000005b */
[----:B------:R-:W-:-:S04]  /*23c0*/  F2FP.F16.F32.PACK_AB R91, RZ, R91 ;  /* 0x0000005bff5b723e */ /* 0x000fc800000000ff */
[----:B------:R-:W-:Y:S01]  /*23d0*/  PRMT R92, R91, 0x7610, R92 ;  /* 0x000076105b5c7816 */ /* 0x000fe2000000005c */
[----:B------:R-:W-:-:S05]  /*23e0*/  @P1 IMAD.MOV.U32 R91, RZ, RZ, R159 ;  /* 0x000000ffff5b1224 */ /* 0x000fca00078e009f */
[----:B------:R1:W-:Y:S01]  /*23f0*/  @P1 STG.E.U16 desc[UR36][R90.64+0x10], R92 ;  /* 0x0000105c5a001986 */ /* 0x0003e2000c101524 */
[----:B------:R-:W-:Y:S05]  /*2400*/  @!P2 BRA `(.L_x_38) ;  /* 0x000000000004a947 */ /* 0x000fea0003800000 */
[----:B------:R4:W5:Y:S02]  /*2410*/  LDG.E.LTC128B.U16 R172, desc[UR36][R160.64+0x12] ;  /* 0x00001224a0ac7981 */ /* 0x000964000c1e1520 */
.L_x_38:
[----:B------:R-:W-:Y:S05]  /*2420*/  BSYNC B1 ;  /* 0x0000000000017941 */ /* 0x000fea0003800000 */
.L_x_37:
[----:B-1---5:R-:W-:Y:S01]  /*2430*/  HADD2.F32 R90, -RZ, R172.H0_H0 ;  /* 0x200000acff5a7230 */ /* 0x022fe20000004100 */
[----:B------:R-:W-:Y:S01]  /*2440*/  ISETP.GT.AND P1, PT, R0, 0x8, P0 ;  /* 0x000000080000780c */ /* 0x000fe20000724270 */
[----:B------:R-:W-:Y:S01]  /*2450*/  @P2 IMAD.MOV.U32 R91, RZ, RZ, R159 ;  /* 0x000000ffff5b2224 */ /* 0x000fe200078e009f */
[----:B------:R-:W-:Y:S02]  /*2460*/  BSSY B1, `(.L_x_39) ;  /* 0x0000009000017945 */ /* 0x000fe40003800000 */
[----:B------:R-:W-:-:S04]  /*2470*/  FMUL R90, R90, R155 ;  /* 0x0000009b5a5a7220 */ /* 0x000fc80000400000 */
[----:B------:R-:W-:-:S05]  /*2480*/  FFMA R90, R93, R154, R90 ;  /* 0x0000009a5d5a7223 */ /* 0x000fca000000005a */
[----:B------:R-:W-:-:S04]  /*2490*/  F2FP.F16.F32.PACK_AB R90, RZ, R90 ;  /* 0x0000005aff5a723e */ /* 0x000fc800000000ff */
[----:B------:R-:W-:Y:S01]  /*24a0*/  PRMT R92, R90, 0x7610, R92 ;  /* 0x000076105a5c7816 */ /* 0x000fe2000000005c */
[----:B------:R-:W-:-:S05]  /*24b0*/  @P2 IMAD.MOV.U32 R90, RZ, RZ, R158 ;  /* 0x000000ffff5a2224 */ /* 0x000fca00078e009e */
[----:B------:R1:W-:Y:S01]  /*24c0*/  @P2 STG.E.U16 desc[UR36][R90.64+0x12], R92 ;  /* 0x0000125c5a002986 */ /* 0x0003e2000c101524 */
[----:B------:R-:W-:Y:S05]  /*24d0*/  @!P1 BRA `(.L_x_40) ;  /* 0x0000000000049947 */ /* 0x000fea0003800000 */
[----:B------:R0:W5:Y:S02]  /*24e0*/  LDG.E.LTC128B.U16 R172, desc[UR36][R88.64+0x10] ;  /* 0x0000102458ac7981 */ /* 0x000164000c1e1520 */
.L_x_40:
[----:B------:R-:W-:Y:S05]  /*24f0*/  BSYNC B1 ;  /* 0x0000000000017941 */ /* 0x000fea0003800000 */
.L_x_39:
        /* <DEDUP_REMOVED lines=12> */
.L_x_42:
[----:B------:R-:W-:Y:S05]  /*25c0*/  BSYNC B1 ;  /* 0x0000000000017941 */ /* 0x000fea0003800000 */
.L_x_41:
[----:B-1---5:R-:W-:Y:S01]  /*25d0*/  HADD2.F32 R90, -RZ, R172.H0_H0 ;  /* 0x200000acff5a7230 */ /* 0x022fe20000004100 */
[----:B------:R-:W-:Y:S01]  /*25e0*/  ISETP.GT.AND P1, PT, R0, 0x10, P3 ;  /* 0x000000100000780c */ /* 0x000fe20001f24270 */
[----:B------:R-:W-:Y:S01]  /*25f0*/  @P2 IMAD.MOV.U32 R91, RZ, RZ, R169 ;  /* 0x000000ffff5b2224 */ /* 0x000fe200078e00a9 */
[----:B------:R-:W-:Y:S02]  /*2600*/  BSSY B1, `(.L_x_43) ;  /* 0x0000009000017945 */ /* 0x000fe40003800000 */
[----:B------:R-:W-:-:S04]  /*2610*/  FMUL R90, R90, R155 ;  /* 0x0000009b5a5a7220 */ /* 0x000fc80000400000 */
[----:B------:R-:W-:-:S05]  /*2620*/  FFMA R90, R95, R154, R90 ;  /* 0x0000009a5f5a7223 */ /* 0x000fca000000005a */
[----:B------:R-:W-:-:S04]  /*2630*/  F2FP.F16.F32.PACK_AB R90, RZ, R90 ;  /* 0x0000005aff5a723e */ /* 0x000fc800000000ff */
[----:B------:R-:W-:Y:S02]  /*2640*/  PRMT R92, R90, 0x7610, R92 ;  /* 0x000076105a5c7816 */ /* 0x000fe4000000005c */
[----:B------:R-:W-:-:S05]  /*2650*/  @P2 MOV R90, R168 ;  /* 0x000000a8005a2202 */ /* 0x000fca0000000f00 */
[----:B------:R1:W-:Y:S01]  /*2660*/  @P2 STG.E.U16 desc[UR36][R90.64+0x12], R92 ;  /* 0x0000125c5a002986 */ /* 0x0003e2000c101524 */
[----:B------:R-:W-:Y:S05]  /*2670*/  @!P1 BRA `(.L_x_44) ;  /* 0x0000000000049947 */ /* 0x000fea0003800000 */
[----:B------:R0:W5:Y:S02]  /*2680*/  LDG.E.LTC128B.U16 R172, desc[UR36][R160.64+0x20] ;  /* 0x00002024a0ac7981 */ /* 0x000164000c1e1520 */
.L_x_44:
[----:B------:R-:W-:Y:S05]  /*2690*/  BSYNC B1 ;  /* 0x0000000000017941 */ /* 0x000fea0003800000 */
.L_x_43:
        /* <DEDUP_REMOVED lines=12> */
.L_x_46:
[----:B------:R-:W-:Y:S05]  /*2760*/  BSYNC B1 ;  /* 0x0000000000017941 */ /* 0x000fea0003800000 */
.L_x_45:
        /* <DEDUP_REMOVED lines=12> */
.L_x_48:
[----:B------:R-:W-:Y:S05]  /*2830*/  BSYNC B1 ;  /* 0x0000000000017941 */ /* 0x000fea0003800000 */
.L_x_47:
        /* <DEDUP_REMOVED lines=12> */
.L_x_50:
[----:B------:R-:W-:Y:S05]  /*2900*/  BSYNC B1 ;  /* 0x0000000000017941 */ /* 0x000fea0003800000 */
.L_x_49:
        /* <DEDUP_REMOVED lines=12> */
.L_x_52:
[----:B------:R-:W-:Y:S05]  /*29d0*/  BSYNC B1 ;  /* 0x0000000000017941 */ /* 0x000fea0003800000 */
.L_x_51:
        /* <DEDUP_REMOVED lines=12> */
.L_x_54:
[----:B------:R-:W-:Y:S05]  /*2aa0*/  BSYNC B1 ;  /* 0x0000000000017941 */ /* 0x000fea0003800000 */
.L_x_53:
        /* <DEDUP_REMOVED lines=12> */
.L_x_56:
[----:B------:R-:W-:Y:S05]  /*2b70*/  BSYNC B1 ;  /* 0x0000000000017941 */ /* 0x000fea0003800000 */
.L_x_55:
        /* <DEDUP_REMOVED lines=12> */
.L_x_58:
[----:B------:R-:W-:Y:S05]  /*2c40*/  BSYNC B1 ;  /* 0x0000000000017941 */ /* 0x000fea0003800000 */
.L_x_57:
        /* <DEDUP_REMOVED lines=12> */
.L_x_60:
[----:B------:R-:W-:Y:S05]  /*2d10*/  BSYNC B1 ;  /* 0x0000000000017941 */ /* 0x000fea0003800000 */
.L_x_59:
        /* <DEDUP_REMOVED lines=12> */
.L_x_62:
[----:B------:R-:W-:Y:S05]  /*2de0*/  BSYNC B1 ;  /* 0x0000000000017941 */ /* 0x000fea0003800000 */
.L_x_61:
        /* <DEDUP_REMOVED lines=12> */
.L_x_64:
[----:B------:R-:W-:Y:S05]  /*2eb0*/  BSYNC B1 ;  /* 0x0000000000017941 */ /* 0x000fea0003800000 */
.L_x_63:
        /* <DEDUP_REMOVED lines=12> */
.L_x_66:
[----:B------:R-:W-:Y:S05]  /*2f80*/  BSYNC B1 ;  /* 0x0000000000017941 */ /* 0x000fea0003800000 */
.L_x_65:
        /* <DEDUP_REMOVED lines=12> */
.L_x_68:
[----:B------:R-:W-:Y:S05]  /*3050*/  BSYNC B1 ;  /* 0x0000000000017941 */ /* 0x000fea0003800000 */
.L_x_67:
        /* <DEDUP_REMOVED lines=12> */
.L_x_70:
[----:B------:R-:W-:Y:S05]  /*3120*/  BSYNC B1 ;  /* 0x0000000000017941 */ /* 0x000fea0003800000 */
.L_x_69:
        /* <DEDUP_REMOVED lines=12> */
.L_x_72:
[----:B------:R-:W-:Y:S05]  /*31f0*/  BSYNC B1 ;  /* 0x0000000000017941 */ /* 0x000fea0003800000 */
.L_x_71:
        /* <DEDUP_REMOVED lines=12> */
.L_x_74:
[----:B------:R-:W-:Y:S05]  /*32c0*/  BSYNC B1 ;  /* 0x0000000000017941 */ /* 0x000fea0003800000 */
.L_x_73:
        /* <DEDUP_REMOVED lines=12> */
.L_x_76:
[----:B------:R-:W-:Y:S05]  /*3390*/  BSYNC B1 ;  /* 0x0000000000017941 */ /* 0x000fea0003800000 */
.L_x_75:
        /* <DEDUP_REMOVED lines=12> */
.L_x_78:
[----:B------:R-:W-:Y:S05]  /*3460*/  BSYNC B1 ;  /* 0x0000000000017941 */ /* 0x000fea0003800000 */
.L_x_77:
        /* <DEDUP_REMOVED lines=12> */
.L_x_80:
[----:B------:R-:W-:Y:S05]  /*3530*/  BSYNC B1 ;  /* 0x0000000000017941 */ /* 0x000fea0003800000 */
.L_x_79:
        /* <DEDUP_REMOVED lines=12> */
.L_x_82:
[----:B------:R-:W-:Y:S05]  /*3600*/  BSYNC B1 ;  /* 0x0000000000017941 */ /* 0x000fea0003800000 */
.L_x_81:
        /* <DEDUP_REMOVED lines=12> */
.L_x_84:
[----:B------:R-:W-:Y:S05]  /*36d0*/  BSYNC B1 ;  /* 0x0000000000017941 */ /* 0x000fea0003800000 */
.L_x_83:
        /* <DEDUP_REMOVED lines=12> */
.L_x_86:
[----:B------:R-:W-:Y:S05]  /*37a0*/  BSYNC B1 ;  /* 0x0000000000017941 */ /* 0x000fea0003800000 */
.L_x_85:
        /* <DEDUP_REMOVED lines=12> */
.L_x_88:
[----:B------:R-:W-:Y:S05]  /*3870*/  BSYNC B1 ;  /* 0x0000000000017941 */ /* 0x000fea0003800000 */
.L_x_87:
        /* <DEDUP_REMOVED lines=12> */
.L_x_90:
[----:B------:R-:W-:Y:S05]  /*3940*/  BSYNC B1 ;  /* 0x0000000000017941 */ /* 0x000fea0003800000 */
.L_x_89:
        /* <DEDUP_REMOVED lines=12> */
.L_x_92:
[----:B------:R-:W-:Y:S05]  /*3a10*/  BSYNC B1 ;  /* 0x0000000000017941 */ /* 0x000fea0003800000 */
.L_x_91:
        /* <DEDUP_REMOVED lines=12> */
.L_x_94:
[----:B------:R-:W-:Y:S05]  /*3ae0*/  BSYNC B1 ;  /* 0x0000000000017941 */ /* 0x000fea0003800000 */
.L_x_93:
        /* <DEDUP_REMOVED lines=12> */
.L_x_96:
[----:B------:R-:W-:Y:S05]  /*3bb0*/  BSYNC B1 ;  /* 0x0000000000017941 */ /* 0x000fea0003800000 */
.L_x_95:
        /* <DEDUP_REMOVED lines=12> */
.L_x_98:
[----:B------:R-:W-:Y:S05]  /*3c80*/  BSYNC B1 ;  /* 0x0000000000017941 */ /* 0x000fea0003800000 */
.L_x_97:
        /* <DEDUP_REMOVED lines=12> */
.L_x_100:
[----:B------:R-:W-:Y:S05]  /*3d50*/  BSYNC B1 ;  /* 0x0000000000017941 */ /* 0x000fea0003800000 */
.L_x_99:
        /* <DEDUP_REMOVED lines=12> */
.L_x_102:
[----:B------:R-:W-:Y:S05]  /*3e20*/  BSYNC B1 ;  /* 0x0000000000017941 */ /* 0x000fea0003800000 */
.L_x_101:
        /* <DEDUP_REMOVED lines=12> */
.L_x_104:
[----:B------:R-:W-:Y:S05]  /*3ef0*/  BSYNC B1 ;  /* 0x0000000000017941 */ /* 0x000fea0003800000 */
.L_x_103:
        /* <DEDUP_REMOVED lines=12> */
.L_x_106:
[----:B------:R-:W-:Y:S05]  /*3fc0*/  BSYNC B1 ;  /* 0x0000000000017941 */ /* 0x000fea0003800000 */
.L_x_105:
        /* <DEDUP_REMOVED lines=12> */
.L_x_108:
[----:B------:R-:W-:Y:S05]  /*4090*/  BSYNC B1 ;  /* 0x0000000000017941 */ /* 0x000fea0003800000 */
.L_x_107:
        /* <DEDUP_REMOVED lines=12> */
.L_x_110:
[----:B------:R-:W-:Y:S05]  /*4160*/  BSYNC B1 ;  /* 0x0000000000017941 */ /* 0x000fea0003800000 */
.L_x_109:
        /* <DEDUP_REMOVED lines=12> */
.L_x_112:
[----:B------:R-:W-:Y:S05]  /*4230*/  BSYNC B1 ;  /* 0x0000000000017941 */ /* 0x000fea0003800000 */
.L_x_111:
        /* <DEDUP_REMOVED lines=12> */
.L_x_114:
[----:B------:R-:W-:Y:S05]  /*4300*/  BSYNC B1 ;  /* 0x0000000000017941 */ /* 0x000fea0003800000 */
.L_x_113:
        /* <DEDUP_REMOVED lines=12> */
.L_x_116:
[----:B------:R-:W-:Y:S05]  /*43d0*/  BSYNC B1 ;  /* 0x0000000000017941 */ /* 0x000fea0003800000 */
.L_x_115:
        /* <DEDUP_REMOVED lines=12> */
.L_x_118:
[----:B------:R-:W-:Y:S05]  /*44a0*/  BSYNC B1 ;  /* 0x0000000000017941 */ /* 0x000fea0003800000 */
.L_x_117:
        /* <DEDUP_REMOVED lines=12> */
.L_x_120:
[----:B------:R-:W-:Y:S05]  /*4570*/  BSYNC B1 ;  /* 0x0000000000017941 */ /* 0x000fea0003800000 */
.L_x_119:
        /* <DEDUP_REMOVED lines=12> */
.L_x_122:
[----:B------:R-:W-:Y:S05]  /*4640*/  BSYNC B1 ;  /* 0x0000000000017941 */ /* 0x000fea0003800000 */
.L_x_121:
        /* <DEDUP_REMOVED lines=12> */
.L_x_124:
[----:B------:R-:W-:Y:S05]  /*4710*/  BSYNC B1 ;  /* 0x0000000000017941 */ /* 0x000fea0003800000 */
.L_x_123:
        /* <DEDUP_REMOVED lines=12> */
.L_x_126:
[----:B------:R-:W-:Y:S05]  /*47e0*/  BSYNC B1 ;  /* 0x0000000000017941 */ /* 0x000fea0003800000 */
.L_x_125:
        /* <DEDUP_REMOVED lines=12> */
.L_x_128:
[----:B------:R-:W-:Y:S05]  /*48b0*/  BSYNC B1 ;  /* 0x0000000000017941 */ /* 0x000fea0003800000 */
.L_x_127:
        /* <DEDUP_REMOVED lines=12> */
.L_x_130:
[----:B------:R-:W-:Y:S05]  /*4980*/  BSYNC B1 ;  /* 0x0000000000017941 */ /* 0x000fea0003800000 */
.L_x_129:
        /* <DEDUP_REMOVED lines=12> */
.L_x_132:
[----:B------:R-:W-:Y:S05]  /*4a50*/  BSYNC B1 ;  /* 0x0000000000017941 */ /* 0x000fea0003800000 */
.L_x_131:
        /* <DEDUP_REMOVED lines=12> */
.L_x_134:
[----:B------:R-:W-:Y:S05]  /*4b20*/  BSYNC B1 ;  /* 0x0000000000017941 */ /* 0x000fea0003800000 */
.L_x_133:
        /* <DEDUP_REMOVED lines=12> */
.L_x_136:
[----:B------:R-:W-:Y:S05]  /*4bf0*/  BSYNC B1 ;  /* 0x0000000000017941 */ /* 0x000fea0003800000 */
.L_x_135:
        /* <DEDUP_REMOVED lines=12> */
.L_x_138:
[----:B------:R-:W-:Y:S05]  /*4cc0*/  BSYNC B1 ;  /* 0x0000000000017941 */ /* 0x000fea0003800000 */
.L_x_137:
        /* <DEDUP_REMOVED lines=12> */
.L_x_140:
[----:B------:R-:W-:Y:S05]  /*4d90*/  BSYNC B1 ;  /* 0x0000000000017941 */ /* 0x000fea0003800000 */
.L_x_139:
        /* <DEDUP_REMOVED lines=12> */
.L_x_142:
[----:B------:R-:W-:Y:S05]  /*4e60*/  BSYNC B1 ;  /* 0x0000000000017941 */ /* 0x000fea0003800000 */
.L_x_141:
        /* <DEDUP_REMOVED lines=12> */
.L_x_144:
[----:B------:R-:W-:Y:S05]  /*4f30*/  BSYNC B1 ;  /* 0x0000000000017941 */ /* 0x000fea0003800000 */
.L_x_143:
        /* <DEDUP_REMOVED lines=12> */
.L_x_146:
[----:B------:R-:W-:Y:S05]  /*5000*/  BSYNC B1 ;  /* 0x0000000000017941 */ /* 0x000fea0003800000 */
.L_x_145:
        /* <DEDUP_REMOVED lines=12> */
.L_x_148:
[----:B------:R-:W-:Y:S05]  /*50d0*/  BSYNC B1 ;  /* 0x0000000000017941 */ /* 0x000fea0003800000 */
.L_x_147:
        /* <DEDUP_REMOVED lines=12> */
.L_x_150:
[----:B------:R-:W-:Y:S05]  /*51a0*/  BSYNC B1 ;  /* 0x0000000000017941 */ /* 0x000fea0003800000 */
.L_x_149:
        /* <DEDUP_REMOVED lines=12> */
.L_x_152:
[----:B------:R-:W-:Y:S05]  /*5270*/  BSYNC B1 ;  /* 0x0000000000017941 */ /* 0x000fea0003800000 */
.L_x_151:
[----:B-----5:R-:W-:Y:S01]  /*5280*/  HADD2.F32 R8, -RZ, R172.H0_H0 ;  /* 0x200000acff087230 */ /* 0x020fe20000004100 */
[----:B------:R-:W-:Y:S01]  /*5290*/  ISETP.GT.AND P1, PT, R0, 0x79, P0 ;  /* 0x000000790000780c */ /* 0x000fe20000724270 */
[----:B------:R-:W-:Y:S01]  /*52a0*/  BSSY B1, `(.L_x_153) ;  /* 0x000000c000017945 */ /* 0x000fe20003800000 */
[----:B------:R-:W-:Y:S02]  /*52b0*/  IADD3 R153, P0, R153, 0x80, RZ ;  /* 0x0000008099997810 */ /* 0x000fe40007f1e0ff */
[----:B-1----:R-:W-:Y:S01]  /*52c0*/  FMUL R91, R8, R155 ;  /* 0x0000009b085b7220 */ /* 0x002fe20000400000 */
[----:B------:R-:W-:-:S03]  /*52d0*/  @P2 IMAD.MOV.U32 R8, RZ, RZ, R168 ;  /* 0x000000ffff082224 */ /* 0x000fc600078e00a8 */
[----:B------:R-:W-:-:S05]  /*52e0*/  FFMA R91, R150, R154, R91 ;  /* 0x0000009a965b7223 */ /* 0x000fca000000005b */
[----:B------:R-:W-:-:S04]  /*52f0*/  F2FP.F16.F32.PACK_AB R91, RZ, R91 ;  /* 0x0000005bff5b723e */ /* 0x000fc800000000ff */
[----:B------:R-:W-:Y:S01]  /*5300*/  PRMT R90, R91, 0x7610, R90 ;  /* 0x000076105b5a7816 */ /* 0x000fe2000000005a */
[----:B------:R-:W-:Y:S01]  /*5310*/  IMAD.X R91, RZ, RZ, R9, P0 ;  /* 0x000000ffff5b7224 */ /* 0x000fe200000e0609 */
[----:B------:R-:W-:-:S05]  /*5320*/  @P2 MOV R9, R169 ;  /* 0x000000a900092202 */ /* 0x000fca0000000f00 */
[----:B------:R1:W-:Y:S01]  /*5330*/  @P2 STG.E.U16 desc[UR36][R8.64+0xf0], R90 ;  /* 0x0000f05a08002986 */ /* 0x0003e2000c101524 */
[----:B------:R-:W-:Y:S05]  /*5340*/  @!P1 BRA `(.L_x_154) ;  /* 0x0000000000049947 */ /* 0x000fea0003800000 */
[----:B------:R0:W5:Y:S02]  /*5350*/  LDG.E.LTC128B.U16 R172, desc[UR36][R88.64+0xf2] ;  /* 0x0000f22458ac7981 */ /* 0x000164000c1e1520 */
.L_x_154:
[----:B------:R-:W-:Y:S05]  /*5360*/  BSYNC B1 ;  /* 0x0000000000017941 */ /* 0x000fea0003800000 */
.L_x_153:
[----:B-1---5:R-:W-:Y:S01]  /*5370*/  HADD2.F32 R8, -RZ, R172.H0_H0 ;  /* 0x200000acff087230 */ /* 0x022fe20000004100 */
[----:B------:R-:W-:Y:S01]  /*5380*/  ISETP.GT.AND P0, PT, R3, 0x80, PT ;  /* 0x000000800300780c */ /* 0x000fe20003f04270 */
[----:B------:R-:W-:-:S03]  /*5390*/  IMAD R90, R91, R14, RZ ;  /* 0x0000000e5b5a7224 */ /* 0x000fc600078e02ff */
[----:B0-2---:R-:W-:Y:S01]  /*53a0*/  FMUL R88, R8, R155 ;  /* 0x0000009b08587220 */ /* 0x005fe20000400000 */
[C---:B------:R-:W-:Y:S01]  /*53b0*/  IMAD R97, R153.reuse, R15, R90 ;  /* 0x0000000f99617224 */ /* 0x040fe200078e025a */
[----:B------:R-:W-:Y:S01]  /*53c0*/  ISETP.GT.AND P3, PT, R0, RZ, P0 ;  /* 0x000000ff0000720c */ /* 0x000fe20000764270 */
[----:B------:R-:W-:-:S04]  /*53d0*/  IMAD.WIDE.U32 R8, R153, R14, R156 ;  /* 0x0000000e99087225 */ /* 0x000fc800078e009c */
[----:B------:R-:W-:Y:S01]  /*53e0*/  FFMA R151, R151, R154, R88 ;  /* 0x0000009a97977223 */ /* 0x000fe20000000058 */
[----:B------:R-:W-:Y:S01]  /*53f0*/  IMAD.IADD R9, R9, 0x1, R97 ;  /* 0x0000000109097824 */ /* 0x000fe200078e0261 */
[----:B------:R-:W-:-:S03]  /*5400*/  LEA R88, P2, R8, R10, 0x1 ;  /* 0x0000000a08587211 */ /* 0x000fc600078408ff */
[----:B------:R-:W-:Y:S02]  /*5410*/  F2FP.F16.F32.PACK_AB R151, RZ, R151 ;  /* 0x00000097ff97723e */ /* 0x000fe400000000ff */
[----:B------:R-:W-:-:S03]  /*5420*/  LEA.HI.X R89, R8, R11, R9, 0x1, P2 ;  /* 0x0000000b08597211 */ /* 0x000fc600010f0c09 */
[----:B------:R0:W-:Y:S04]  /*5430*/  @P1 STG.E.U16 desc[UR36][R168.64+0xf2], R151 ;  /* 0x0000f297a8001986 */ /* 0x0001e8000c101524 */
[----:B------:R-:W2:Y:S01]  /*5440*/  @P3 LDG.E.LTC128B.U16 R172, desc[UR36][R88.64] ;  /* 0x0000002458ac3981 */ /* 0x000ea2000c1e1520 */
[----:B------:R-:W-:Y:S01]  /*5450*/  IMAD.WIDE.U32 R8, R153, R14, R6 ;  /* 0x0000000e99087225 */ /* 0x000fe200078e0006 */
[----:B------:R-:W-:Y:S01]  /*5460*/  SHF.L.U64.HI R95, R4, 0x8, R5 ;  /* 0x00000008045f7819 */ /* 0x000fe20000010205 */
[----:B------:R-:W-:Y:S01]  /*5470*/  BSSY B1, `(.L_x_155) ;  /* 0x0000011000017945 */ /* 0x000fe20003800000 */
[----:B------:R-:W-:Y:S01]  /*5480*/  ISETP.GT.AND P2, PT, R0, 0x1, P0 ;  /* 0x000000010000780c */ /* 0x000fe20000744270 */
[----:B------:R-:W-:Y:S02]  /*5490*/  IMAD.IADD R9, R97, 0x1, R9 ;  /* 0x0000000161097824 */ /* 0x000fe400078e0209 */
[----:B------:R-:W-:-:S02]  /*54a0*/  IMAD.SHL.U32 R93, R4, 0x100, RZ ;  /* 0x00000100045d7824 */ /* 0x000fc400078e00ff */
[----:B--2---:R-:W-:-:S05]  /*54b0*/  HADD2.F32 R90, -RZ, R172.H0_H0 ;  /* 0x200000acff5a7230 */ /* 0x004fca0000004100 */
[----:B------:R-:W-:Y:S01]  /*54c0*/  FMUL R15, R90, R155 ;  /* 0x0000009b5a0f7220 */ /* 0x000fe20000400000 */
[----:B------:R-:W-:Y:S01]  /*54d0*/  IMAD.WIDE.U32 R90, R23, R12, R8 ;  /* 0x0000000c175a7225 */ /* 0x000fe200078e0008 */
[----:B------:R-:W-:-:S03]  /*54e0*/  IADD3 R8, P1, R93, R158, RZ ;  /* 0x0000009e5d087210 */ /* 0x000fc60007f3e0ff */
[----:B------:R-:W-:Y:S01]  /*54f0*/  FFMA R15, R24, R154, R15 ;  /* 0x0000009a180f7223 */ /* 0x000fe2000000000f */
[----:B------:R-:W-:Y:S01]  /*5500*/  IMAD.IADD R5, R13, 0x1, R91 ;  /* 0x000000010d057824 */ /* 0x000fe200078e025b */
[C---:B------:R-:W-:Y:S01]  /*5510*/  LEA R4, P4, R90.reuse, R10, 0x1 ;  /* 0x0000000a5a047211 */ /* 0x040fe200078808ff */
[----:B------:R-:W-:Y:S02]  /*5520*/  IMAD.X R9, R95, 0x1, R159, P1 ;  /* 0x000000015f097824 */ /* 0x000fe400008e069f */
[----:B------:R-:W-:Y:S02]  /*5530*/  F2FP.F16.F32.PACK_AB R15, RZ, R15 ;  /* 0x0000000fff0f723e */ /* 0x000fe400000000ff */
[----:B------:R-:W-:-:S03]  /*5540*/  LEA.HI.X R5, R90, R11, R5, 0x1, P4 ;  /* 0x0000000b5a057211 */ /* 0x000fc600020f0c05 */
[----:B------:R0:W-:Y:S01]  /*5550*/  @P3 STG.E.U16 desc[UR36][R8.64], R15 ;  /* 0x0000000f08003986 */ /* 0x0001e2000c101524 */
[----:B------:R-:W-:Y:S05]  /*5560*/  @!P2 BRA `(.L_x_156) ;  /* 0x000000000004a947 */ /* 0x000fea0003800000 */
[----:B------:R1:W5:Y:S02]  /*5570*/  LDG.E.LTC128B.U16 R172, desc[UR36][R4.64+0x2] ;  /* 0x0000022404ac7981 */ /* 0x000364000c1e1520 */
.L_x_156:
[----:B------:R-:W-:Y:S05]  /*5580*/  BSYNC B1 ;  /* 0x0000000000017941 */ /* 0x000fea0003800000 */
.L_x_155:
[----:B-----5:R-:W-:Y:S01]  /*5590*/  HADD2.F32 R24, -RZ, R172.H0_H0 ;  /* 0x200000acff187230 */ /* 0x020fe20000004100 */
[----:B------:R-:W-:Y:S01]  /*55a0*/  ISETP.GT.AND P1, PT, R3, 0x88, PT ;  /* 0x000000880300780c */ /* 0x000fe20003f24270 */
[----:B0-----:R-:W-:Y:S01]  /*55b0*/  IMAD.WIDE.U32 R14, R153, R14, R162 ;  /* 0x0000000e990e7225 */ /* 0x001fe200078e00a2 */
[----:B------:R-:W-:Y:S03]  /*55c0*/  BSSY B1, `(.L_x_157) ;  /* 0x000000e000017945 */ /* 0x000fe60003800000 */
[----:B------:R-:W-:Y:S01]  /*55d0*/  FMUL R24, R24, R155 ;  /* 0x0000009b18187220 */ /* 0x000fe20000400000 */
[----:B------:R-:W-:Y:S01]  /*55e0*/  ISETP.GT.AND P3, PT, R0, RZ, P1 ;  /* 0x000000ff0000720c */ /* 0x000fe20000f64270 */
[----:B------:R-:W-:Y:S01]  /*55f0*/  IMAD.IADD R97, R97, 0x1, R15 ;  /* 0x0000000161617824 */ /* 0x000fe200078e020f */
[----:B------:R-:W-:Y:S01]  /*5600*/  IADD3 R21, P5, R20, R14, RZ ;  /* 0x0000000e14157210 */ /* 0x000fe20007fbe0ff */
[----:B------:R-:W-:Y:S01]  /*5610*/  FFMA R24, R25, R154, R24 ;  /* 0x0000009a19187223 */ /* 0x000fe20000000018 */
[----:B------:R-:W-:-:S03]  /*5620*/  IADD3 R20, P4, R6, R14, RZ ;  /* 0x0000000e06147210 */ /* 0x000fc60007f9e0ff */
[----:B------:R-:W-:Y:S01]  /*5630*/  IMAD.X R156, R97, 0x1, R157, P5 ;  /* 0x00000001619c7824 */ /* 0x000fe200028e069d */
[----:B------:R-:W-:Y:S02]  /*5640*/  F2FP.F16.F32.PACK_AB R24, RZ, R24 ;  /* 0x00000018ff18723e */ /* 0x000fe400000000ff */
[----:B------:R-:W-:-:S03]  /*5650*/  LEA R14, P5, R21, R10, 0x1 ;  /* 0x0000000a150e7211 */ /* 0x000fc600078a08ff */
[----:B------:R0:W-:Y:S01]  /*5660*/  @P2 STG.E.U16 desc[UR36][R8.64+0x2], R24 ;  /* 0x0000021808002986 */ /* 0x0001e2000c101524 */
[----:B------:R-:W-:Y:S01]  /*5670*/  LEA.HI.X R15, R21, R11, R156, 0x1, P5 ;  /* 0x0000000b150f7211 */ /* 0x000fe200028f0c9c */
[----:B------:R-:W-:Y:S08]  /*5680*/  @!P3 BRA `(.L_x_158) ;  /* 0x000000000004b947 */ /* 0x000ff00003800000 */
[----:B------:R2:W5:Y:S02]  /*5690*/  LDG.E.LTC128B.U16 R172, desc[UR36][R14.64] ;  /* 0x000000240eac7981 */ /* 0x000564000c1e1520 */
.L_x_158:
[----:B------:R-:W-:Y:S05]  /*56a0*/  BSYNC B1 ;  /* 0x0000000000017941 */ /* 0x000fea0003800000 */
.L_x_157:
[----:B-----5:R-:W-:Y:S01]  /*56b0*/  HADD2.F32 R6, -RZ, R172.H0_H0 ;  /* 0x200000acff067230 */ /* 0x020fe20000004100 */
[----:B------:R-:W-:Y:S01]  /*56c0*/  IADD3.X R21, R7, R97, RZ, P4, !PT ;  /* 0x0000006107157210 */ /* 0x000fe200027fe4ff */
[----:B------:R-:W-:Y:S01]  /*56d0*/  BSSY B1, `(.L_x_159) ;  /* 0x000000e000017945 */ /* 0x000fe20003800000 */
[----:B------:R-:W-:Y:S02]  /*56e0*/  ISETP.GT.AND P2, PT, R0, 0x1, P1 ;  /* 0x000000010000780c */ /* 0x000fe40000f44270 */
[----:B------:R-:W-:Y:S01]  /*56f0*/  FMUL R3, R6, R155 ;  /* 0x0000009b06037220 */ /* 0x000fe20000400000 */
[----:B------:R-:W-:Y:S01]  /*5700*/  IADD3 R6, P4, R8, R165, RZ ;  /* 0x000000a508067210 */ /* 0x000fe20007f9e0ff */
[----:B--2---:R-:W-:-:S04]  /*5710*/  IMAD.WIDE.U32 R14, R23, R12, R20 ;  /* 0x0000000c170e7225 */ /* 0x004fc800078e0014 */
[----:B------:R-:W-:Y:S01]  /*5720*/  FFMA R3, R26, R154, R3 ;  /* 0x0000009a1a037223 */ /* 0x000fe20000000003 */
[----:B------:R-:W-:Y:S01]  /*5730*/  IMAD.X R7, R9, 0x1, R167, P4 ;  /* 0x0000000109077824 */ /* 0x000fe200020e06a7 */
[----:B------:R-:W-:Y:S01]  /*5740*/  LEA R10, P5, R14, R10, 0x1 ;  /* 0x0000000a0e0a7211 */ /* 0x000fe200078a08ff */
[----:B------:R-:W-:Y:S02]  /*5750*/  IMAD.IADD R13, R13, 0x1, R15 ;  /* 0x000000010d0d7824 */ /* 0x000fe400078e020f */
[----:B------:R-:W-:-:S03]  /*5760*/  F2FP.F16.F32.PACK_AB R3, RZ, R3 ;  /* 0x00000003ff03723e */ /* 0x000fc600000000ff */
[----:B------:R-:W-:Y:S02]  /*5770*/  LEA.HI.X R11, R14, R11, R13, 0x1, P5 ;  /* 0x0000000b0e0b7211 */ /* 0x000fe400028f0c0d */
[----:B------:R2:W-:Y:S01]  /*5780*/  @P3 STG.E.U16 desc[UR36][R6.64], R3 ;  /* 0x0000000306003986 */ /* 0x0005e2000c101524 */
[----:B------:R-:W-:Y:S05]  /*5790*/  @!P2 BRA `(.L_x_160) ;  /* 0x000000000004a947 */ /* 0x000fea0003800000 */
[----:B------:R0:W5:Y:S02]  /*57a0*/  LDG.E.LTC128B.U16 R172, desc[UR36][R10.64+0x2] ;  /* 0x000002240aac7981 */ /* 0x000164000c1e1520 */
.L_x_160:
[----:B------:R-:W-:Y:S05]  /*57b0*/  BSYNC B1 ;  /* 0x0000000000017941 */ /* 0x000fea0003800000 */
.L_x_159:
[----:B-----5:R-:W-:Y:S01]  /*57c0*/  HADD2.F32 R12, -RZ, R172.H0_H0 ;  /* 0x200000acff0c7230 */ /* 0x020fe20000004100 */
[----:B------:R-:W-:Y:S01]  /*57d0*/  ISETP.GT.AND P3, PT, R0, 0x8, P0 ;  /* 0x000000080000780c */ /* 0x000fe20000764270 */
[----:B------:R-:W-:Y:S03]  /*57e0*/  BSSY B1, `(.L_x_161) ;  /* 0x0000007000017945 */ /* 0x000fe60003800000 */
[----:B------:R-:W-:-:S04]  /*57f0*/  FMUL R12, R12, R155 ;  /* 0x0000009b0c0c7220 */ /* 0x000fc80000400000 */
[----:B------:R-:W-:-:S05]  /*5800*/  FFMA R12, R27, R154, R12 ;  /* 0x0000009a1b0c7223 */ /* 0x000fca000000000c */
[----:B------:R-:W-:-:S05]  /*5810*/  F2FP.F16.F32.PACK_AB R12, RZ, R12 ;  /* 0x0000000cff0c723e */ /* 0x000fca00000000ff */
[----:B------:R0:W-:Y:S01]  /*5820*/  @P2 STG.E.U16 desc[UR36][R6.64+0x2], R12 ;  /* 0x0000020c06002986 */ /* 0x0001e2000c101524 */
[----:B------:R-:W-:Y:S05]  /*5830*/  @!P3 BRA `(.L_x_162) ;  /* 0x000000000004b947 */ /* 0x000fea0003800000 */
[----:B------:R0:W5:Y:S02]  /*5840*/  LDG.E.LTC128B.U16 R172, desc[UR36][R4.64+0x10] ;  /* 0x0000102404ac7981 */ /* 0x000164000c1e1520 */
.L_x_162:
[----:B------:R-:W-:Y:S05]  /*5850*/  BSYNC B1 ;  /* 0x0000000000017941 */ /* 0x000fea0003800000 */
.L_x_161:
[----:B0-2--5:R-:W-:Y:S01]  /*5860*/  HADD2.F32 R6, -RZ, R172.H0_H0 ;  /* 0x200000acff067230 */ /* 0x025fe20000004100 */
[----:B------:R-:W-:Y:S01]  /*5870*/  ISETP.GT.AND P2, PT, R0, 0x9, P0 ;  /* 0x000000090000780c */ /* 0x000fe20000744270 */
[----:B------:R-:W-:Y:S01]  /*5880*/  IMAD.MOV.U32 R7, RZ, RZ, R9 ;  /* 0x000000ffff077224 */ /* 0x000fe200078e0009 */
[----:B------:R-:W-:Y:S02]  /*5890*/  BSSY B1, `(.L_x_163) ;  /* 0x0000008000017945 */ /* 0x000fe40003800000 */
[----:B------:R-:W-:Y:S01]  /*58a0*/  FMUL R3, R6, R155 ;  /* 0x0000009b06037220 */ /* 0x000fe20000400000 */
[----:B------:R-:W-:-:S03]  /*58b0*/  IMAD.MOV.U32 R6, RZ, RZ, R8 ;  /* 0x000000ffff067224 */ /* 0x000fc600078e0008 */
[----:B------:R-:W-:-:S05]  /*58c0*/  FFMA R3, R28, R154, R3 ;  /* 0x0000009a1c037223 */ /* 0x000fca0000000003 */
[----:B------:R-:W-:-:S05]  /*58d0*/  F2FP.F16.F32.PACK_AB R3, RZ, R3 ;  /* 0x00000003ff03723e */ /* 0x000fca00000000ff */
[----:B------:R0:W-:Y:S01]  /*58e0*/  @P3 STG.E.U16 desc[UR36][R6.64+0x10], R3 ;  /* 0x0000100306003986 */ /* 0x0001e2000c101524 */
[----:B------:R-:W-:Y:S05]  /*58f0*/  @!P2 BRA `(.L_x_164) ;  /* 0x000000000004a947 */ /* 0x000fea0003800000 */
[----:B------:R2:W5:Y:S02]  /*5900*/  LDG.E.LTC128B.U16 R172, desc[UR36][R4.64+0x12] ;  /* 0x0000122404ac7981 */ /* 0x000564000c1e1520 */
.L_x_164:
[----:B------:R-:W-:Y:S05]  /*5910*/  BSYNC B1 ;  /* 0x0000000000017941 */ /* 0x000fea0003800000 */
.L_x_163:
        /* <DEDUP_REMOVED lines=9> */
.L_x_166:
[----:B------:R-:W-:Y:S05]  /*59b0*/  BSYNC B1 ;  /* 0x0000000000017941 */ /* 0x000fea0003800000 */
.L_x_165:
[----:B0----5:R-:W-:Y:S01]  /*59c0*/  HADD2.F32 R12, -RZ, R172.H0_H0 ;  /* 0x200000acff0c7230 */ /* 0x021fe20000004100 */
[----:B------:R-:W-:Y:S01]  /*59d0*/  IADD3 R8, P3, R165, R8, RZ ;  /* 0x00000008a5087210 */ /* 0x000fe20007f7e0ff */
[----:B------:R-:W-:Y:S01]  /*59e0*/  BSSY B1, `(.L_x_167) ;  /* 0x0000009000017945 */ /* 0x000fe20003800000 */
[----:B------:R-:W-:Y:S02]  /*59f0*/  ISETP.GT.AND P2, PT, R0, 0x9, P1 ;  /* 0x000000090000780c */ /* 0x000fe40000f44270 */
[----:B------:R-:W-:Y:S01]  /*5a00*/  FMUL R3, R12, R155 ;  /* 0x0000009b0c037220 */ /* 0x000fe20000400000 */
[----:B------:R-:W-:-:S03]  /*5a10*/  IMAD.X R9, R167, 0x1, R9, P3 ;  /* 0x00000001a7097824 */ /* 0x000fc600018e0609 */
[----:B------:R-:W-:-:S05]  /*5a20*/  FFMA R3, R30, R154, R3 ;  /* 0x0000009a1e037223 */ /* 0x000fca0000000003 */
[----:B------:R-:W-:-:S05]  /*5a30*/  F2FP.F16.F32.PACK_AB R3, RZ, R3 ;  /* 0x00000003ff03723e */ /* 0x000fca00000000ff */
[----:B------:R0:W-:Y:S01]  /*5a40*/  @P4 STG.E.U16 desc[UR36][R8.64+0x10], R3 ;  /* 0x0000100308004986 */ /* 0x0001e2000c101524 */
[----:B------:R-:W-:Y:S05]  /*5a50*/  @!P2 BRA `(.L_x_168) ;  /* 0x000000000004a947 */ /* 0x000fea0003800000 */
[----:B------:R0:W5:Y:S02]  /*5a60*/  LDG.E.LTC128B.U16 R172, desc[UR36][R10.64+0x12] ;  /* 0x000012240aac7981 */ /* 0x000164000c1e1520 */
.L_x_168:
[----:B------:R-:W-:Y:S05]  /*5a70*/  BSYNC B1 ;  /* 0x0000000000017941 */ /* 0x000fea0003800000 */
.L_x_167:
[----:B0----5:R-:W-:Y:S01]  /*5a80*/  HADD2.F32 R8, -RZ, R172.H0_H0 ;  /* 0x200000acff087230 */ /* 0x021fe20000004100 */
[----:B------:R-:W-:Y:S01]  /*5a90*/  ISETP.GT.AND P3, PT, R0, 0x10, P0 ;  /* 0x000000100000780c */ /* 0x000fe20000764270 */
[----:B------:R-:W-:Y:S03]  /*5aa0*/  BSSY B1, `(.L_x_169) ;  /* 0x0000009000017945 */ /* 0x000fe60003800000 */
[----:B------:R-:W-:-:S04]  /*5ab0*/  FMUL R8, R8, R155 ;  /* 0x0000009b08087220 */ /* 0x000fc80000400000 */
[----:B------:R-:W-:Y:S01]  /*5ac0*/  FFMA R31, R31, R154, R8 ;  /* 0x0000009a1f1f7223 */ /* 0x000fe20000000008 */
[----:B------:R-:W-:-:S04]  /*5ad0*/  IADD3 R8, P4, P5, R165, R158, R93 ;  /* 0x0000009ea5087210 */ /* 0x000fc80007d9e05d */
[----:B------:R-:W-:Y:S02]  /*5ae0*/  F2FP.F16.F32.PACK_AB R31, RZ, R31 ;  /* 0x0000001fff1f723e */ /* 0x000fe400000000ff */
[----:B------:R-:W-:-:S05]  /*5af0*/  IADD3.X R9, R167, R159, R95, P4, P5 ;  /* 0x0000009fa7097210 */ /* 0x000fca00027ea45f */
[----:B------:R0:W-:Y:S01]  /*5b00*/  @P2 STG.E.U16 desc[UR36][R8.64+0x12], R31 ;  /* 0x0000121f08002986 */ /* 0x0001e2000c101524 */
[----:B------:R-:W-:Y:S05]  /*5b10*/  @!P3 BRA `(.L_x_170) ;  /* 0x000000000004b947 */ /* 0x000fea0003800000 */
[----:B------:R0:W5:Y:S02]  /*5b20*/  LDG.E.LTC128B.U16 R172, desc[UR36][R4.64+0x20] ;  /* 0x0000202404ac7981 */ /* 0x000164000c1e1520 */
.L_x_170:
[----:B------:R-:W-:Y:S05]  /*5b30*/  BSYNC B1 ;  /* 0x0000000000017941 */ /* 0x000fea0003800000 */
.L_x_169:
        /* <DEDUP_REMOVED lines=9> */
.L_x_172:
[----:B------:R-:W-:Y:S05]  /*5bd0*/  BSYNC B1 ;  /* 0x0000000000017941 */ /* 0x000fea0003800000 */
.L_x_171:
        /* <DEDUP_REMOVED lines=9> */
.L_x_174:
[----:B------:R-:W-:Y:S05]  /*5c70*/  BSYNC B1 ;  /* 0x0000000000017941 */ /* 0x000fea0003800000 */
.L_x_173:
[----:B0----5:R-:W-:Y:S01]  /*5c80*/  HADD2.F32 R12, -RZ, R172.H0_H0 ;  /* 0x200000acff0c7230 */ /* 0x021fe20000004100 */
        /* <DEDUP_REMOVED lines=8> */
.L_x_176:
[----:B------:R-:W-:Y:S05]  /*5d10*/  BSYNC B1 ;  /* 0x0000000000017941 */ /* 0x000fea0003800000 */
.L_x_175:
        /* <DEDUP_REMOVED lines=9> */
.L_x_178:
[----:B------:R-:W-:Y:S05]  /*5db0*/  BSYNC B1 ;  /* 0x0000000000017941 */ /* 0x000fea0003800000 */
.L_x_177:
        /* <DEDUP_REMOVED lines=9> */
.L_x_180:
[----:B------:R-:W-:Y:S05]  /*5e50*/  BSYNC B1 ;  /* 0x0000000000017941 */ /* 0x000fea0003800000 */
.L_x_179:
        /* <DEDUP_REMOVED lines=9> */
.L_x_182:
[----:B------:R-:W-:Y:S05]  /*5ef0*/  BSYNC B1 ;  /* 0x0000000000017941 */ /* 0x000fea0003800000 */
.L_x_181:
        /* <DEDUP_REMOVED lines=9> */
.L_x_184:
[----:B------:R-:W-:Y:S05]  /*5f90*/  BSYNC B1 ;  /* 0x0000000000017941 */ /* 0x000fea0003800000 */
.L_x_183:
        /* <DEDUP_REMOVED lines=9> */
.L_x_186:
[----:B------:R-:W-:Y:S05]  /*6030*/  BSYNC B1 ;  /* 0x0000000000017941 */ /* 0x000fea0003800000 */
.L_x_185:
        /* <DEDUP_REMOVED lines=9> */
.L_x_188:
[----:B------:R-:W-:Y:S05]  /*60d0*/  BSYNC B1 ;  /* 0x0000000000017941 */ /* 0x000fea0003800000 */
.L_x_187:
        /* <DEDUP_REMOVED lines=9> */
.L_x_190:
[----:B------:R-:W-:Y:S05]  /*6170*/  BSYNC B1 ;  /* 0x0000000000017941 */ /* 0x000fea0003800000 */
.L_x_189:
        /* <DEDUP_REMOVED lines=9> */
.L_x_192:
[----:B------:R-:W-:Y:S05]  /*6210*/  BSYNC B1 ;  /* 0x0000000000017941 */ /* 0x000fea0003800000 */
.L_x_191:
        /* <DEDUP_REMOVED lines=9> */
.L_x_194:
[----:B------:R-:W-:Y:S05]  /*62b0*/  BSYNC B1 ;  /* 0x0000000000017941 */ /* 0x000fea0003800000 */
.L_x_193:
        /* <DEDUP_REMOVED lines=9> */
.L_x_196:
[----:B------:R-:W-:Y:S05]  /*6350*/  BSYNC B1 ;  /* 0x0000000000017941 */ /* 0x000fea0003800000 */
.L_x_195:
        /* <DEDUP_REMOVED lines=9> */
.L_x_198:
[----:B------:R-:W-:Y:S05]  /*63f0*/  BSYNC B1 ;  /* 0x0000000000017941 */ /* 0x000fea0003800000 */
.L_x_197:
        /* <DEDUP_REMOVED lines=9> */
.L_x_200:
[----:B------:R-:W-:Y:S05]  /*6490*/  BSYNC B1 ;  /* 0x0000000000017941 */ /* 0x000fea0003800000 */
.L_x_199:
        /* <DEDUP_REMOVED lines=9> */
.L_x_202:
[----:B------:R-:W-:Y:S05]  /*6530*/  BSYNC B1 ;  /* 0x0000000000017941 */ /* 0x000fea0003800000 */
.L_x_201:
        /* <DEDUP_REMOVED lines=9> */
.L_x_204:
[----:B------:R-:W-:Y:S05]  /*65d0*/  BSYNC B1 ;  /* 0x0000000000017941 */ /* 0x000fea0003800000 */
.L_x_203:
        /* <DEDUP_REMOVED lines=9> */
.L_x_206:
[----:B------:R-:W-:Y:S05]  /*6670*/  BSYNC B1 ;  /* 0x0000000000017941 */ /* 0x000fea0003800000 */
.L_x_205:
        /* <DEDUP_REMOVED lines=9> */
.L_x_208:
[----:B------:R-:W-:Y:S05]  /*6710*/  BSYNC B1 ;  /* 0x0000000000017941 */ /* 0x000fea0003800000 */
.L_x_207:
        /* <DEDUP_REMOVED lines=9> */
.L_x_210:
[----:B------:R-:W-:Y:S05]  /*67b0*/  BSYNC B1 ;  /* 0x0000000000017941 */ /* 0x000fea0003800000 */
.L_x_209:
        /* <DEDUP_REMOVED lines=9> */
.L_x_212:
[----:B------:R-:W-:Y:S05]  /*6850*/  BSYNC B1 ;  /* 0x0000000000017941 */ /* 0x000fea0003800000 */
.L_x_211:
        /* <DEDUP_REMOVED lines=9> */
.L_x_214:
[----:B------:R-:W-:Y:S05]  /*68f0*/  BSYNC B1 ;  /* 0x0000000000017941 */ /* 0x000fea0003800000 */
.L_x_213:
        /* <DEDUP_REMOVED lines=9> */
.L_x_216:
[----:B------:R-:W-:Y:S05]  /*6990*/  BSYNC B1 ;  /* 0x0000000000017941 */ /* 0x000fea0003800000 */
.L_x_215:
        /* <DEDUP_REMOVED lines=9> */
.L_x_218:
[----:B------:R-:W-:Y:S05]  /*6a30*/  BSYNC B1 ;  /* 0x0000000000017941 */ /* 0x000fea0003800000 */
.L_x_217:
        /* <DEDUP_REMOVED lines=9> */
.L_x_220:
[----:B------:R-:W-:Y:S05]  /*6ad0*/  BSYNC B1 ;  /* 0x0000000000017941 */ /* 0x000fea0003800000 */
.L_x_219:
        /* <DEDUP_REMOVED lines=9> */
.L_x_222:
[----:B------:R-:W-:Y:S05]  /*6b70*/  BSYNC B1 ;  /* 0x0000000000017941 */ /* 0x000fea0003800000 */
.L_x_221:
        /* <DEDUP_REMOVED lines=9> */
.L_x_224:
[----:B------:R-:W-:Y:S05]  /*6c10*/  BSYNC B1 ;  /* 0x0000000000017941 */ /* 0x000fea0003800000 */
.L_x_223:
        /* <DEDUP_REMOVED lines=9> */
.L_x_226:
[----:B------:R-:W-:Y:S05]  /*6cb0*/  BSYNC B1 ;  /* 0x0000000000017941 */ /* 0x000fea0003800000 */
.L_x_225:
        /* <DEDUP_REMOVED lines=9> */
.L_x_228:
[----:B------:R-:W-:Y:S05]  /*6d50*/  BSYNC B1 ;  /* 0x0000000000017941 */ /* 0x000fea0003800000 */
.L_x_227:
        /* <DEDUP_REMOVED lines=9> */
.L_x_230:
[----:B------:R-:W-:Y:S05]  /*6df0*/  BSYNC B1 ;  /* 0x0000000000017941 */ /* 0x000fea0003800000 */
.L_x_229:
        /* <DEDUP_REMOVED lines=9> */
.L_x_232:
[----:B------:R-:W-:Y:S05]  /*6e90*/  BSYNC B1 ;  /* 0x0000000000017941 */ /* 0x000fea0003800000 */
.L_x_231:
        /* <DEDUP_REMOVED lines=9> */
.L_x_234:
[----:B------:R-:W-:Y:S05]  /*6f30*/  BSYNC B1 ;  /* 0x0000000000017941 */ /* 0x000fea0003800000 */
.L_x_233:
        /* <DEDUP_REMOVED lines=9> */
.L_x_236:
[----:B------:R-:W-:Y:S05]  /*6fd0*/  BSYNC B1 ;  /* 0x0000000000017941 */ /* 0x000fea0003800000 */
.L_x_235:
        /* <DEDUP_REMOVED lines=9> */
.L_x_238:
[----:B------:R-:W-:Y:S05]  /*7070*/  BSYNC B1 ;  /* 0x0000000000017941 */ /* 0x000fea0003800000 */
.L_x_237:
        /* <DEDUP_REMOVED lines=9> */
.L_x_240:
[----:B------:R-:W-:Y:S05]  /*7110*/  BSYNC B1 ;  /* 0x0000000000017941 */ /* 0x000fea0003800000 */
.L_x_239:
        /* <DEDUP_REMOVED lines=9> */
.L_x_242:
[----:B------:R-:W-:Y:S05]  /*71b0*/  BSYNC B1 ;  /* 0x0000000000017941 */ /* 0x000fea0003800000 */
.L_x_241:
        /* <DEDUP_REMOVED lines=9> */
.L_x_244:
[----:B------:R-:W-:Y:S05]  /*7250*/  BSYNC B1 ;  /* 0x0000000000017941 */ /* 0x000fea0003800000 */
.L_x_243:
        /* <DEDUP_REMOVED lines=9> */
.L_x_246:
[----:B------:R-:W-:Y:S05]  /*72f0*/  BSYNC B1 ;  /* 0x0000000000017941 */ /* 0x000fea0003800000 */
.L_x_245:
        /* <DEDUP_REMOVED lines=9> */
.L_x_248:
[----:B------:R-:W-:Y:S05]  /*7390*/  BSYNC B1 ;  /* 0x0000000000017941 */ /* 0x000fea0003800000 */
.L_x_247:
        /* <DEDUP_REMOVED lines=9> */
.L_x_250:
[----:B------:R-:W-:Y:S05]  /*7430*/  BSYNC B1 ;  /* 0x0000000000017941 */ /* 0x000fea0003800000 */
.L_x_249:
        /* <DEDUP_REMOVED lines=9> */
.L_x_252:
[----:B------:R-:W-:Y:S05]  /*74d0*/  BSYNC B1 ;  /* 0x0000000000017941 */ /* 0x000fea0003800000 */
.L_x_251:
        /* <DEDUP_REMOVED lines=9> */
.L_x_254:
[----:B------:R-:W-:Y:S05]  /*7570*/  BSYNC B1 ;  /* 0x0000000000017941 */ /* 0x000fea0003800000 */
.L_x_253:
        /* <DEDUP_REMOVED lines=9> */
.L_x_256:
[----:B------:R-:W-:Y:S05]  /*7610*/  BSYNC B1 ;  /* 0x0000000000017941 */ /* 0x000fea0003800000 */
.L_x_255:
        /* <DEDUP_REMOVED lines=9> */
.L_x_258:
[----:B------:R-:W-:Y:S05]  /*76b0*/  BSYNC B1 ;  /* 0x0000000000017941 */ /* 0x000fea0003800000 */
.L_x_257:
        /* <DEDUP_REMOVED lines=9> */
.L_x_260:
[----:B------:R-:W-:Y:S05]  /*7750*/  BSYNC B1 ;  /* 0x0000000000017941 */ /* 0x000fea0003800000 */
.L_x_259:
        /* <DEDUP_REMOVED lines=9> */
.L_x_262:
[----:B------:R-:W-:Y:S05]  /*77f0*/  BSYNC B1 ;  /* 0x0000000000017941 */ /* 0x000fea0003800000 */
.L_x_261:
        /* <DEDUP_REMOVED lines=9> */
.L_x_264:
[----:B------:R-:W-:Y:S05]  /*7890*/  BSYNC B1 ;  /* 0x0000000000017941 */ /* 0x000fea0003800000 */
.L_x_263:
        /* <DEDUP_REMOVED lines=9> */
.L_x_266:
[----:B------:R-:W-:Y:S05]  /*7930*/  BSYNC B1 ;  /* 0x0000000000017941 */ /* 0x000fea0003800000 */
.L_x_265:
        /* <DEDUP_REMOVED lines=9> */
.L_x_268:
[----:B------:R-:W-:Y:S05]  /*79d0*/  BSYNC B1 ;  /* 0x0000000000017941 */ /* 0x000fea0003800000 */
.L_x_267:
        /* <DEDUP_REMOVED lines=9> */
.L_x_270:
[----:B------:R-:W-:Y:S05]  /*7a70*/  BSYNC B1 ;  /* 0x0000000000017941 */ /* 0x000fea0003800000 */
.L_x_269:
        /* <DEDUP_REMOVED lines=9> */
.L_x_272:
[----:B------:R-:W-:Y:S05]  /*7b10*/  BSYNC B1 ;  /* 0x0000000000017941 */ /* 0x000fea0003800000 */
.L_x_271:
        /* <DEDUP_REMOVED lines=9> */
.L_x_274:
[----:B------:R-:W-:Y:S05]  /*7bb0*/  BSYNC B1 ;  /* 0x0000000000017941 */ /* 0x000fea0003800000 */
.L_x_273:
        /* <DEDUP_REMOVED lines=9> */
.L_x_276:
[----:B------:R-:W-:Y:S05]  /*7c50*/  BSYNC B1 ;  /* 0x0000000000017941 */ /* 0x000fea0003800000 */
.L_x_275:
[----:B012--5:R-:W-:Y:S01]  /*7c60*/  HADD2.F32 R4, -RZ, R172.H0_H0 ;  /* 0x200000acff047230 */ /* 0x027fe20000004100 */
        /* <DEDUP_REMOVED lines=8> */
.L_x_278:
[----:B------:R-:W-:Y:S05]  /*7cf0*/  BSYNC B1 ;  /* 0x0000000000017941 */ /* 0x000fea0003800000 */
.L_x_277:
[----:B0----5:R-:W-:Y:S01]  /*7d00*/  HADD2.F32 R4, -RZ, R172.H0_H0 ;  /* 0x200000acff047230 */ /* 0x021fe20000004100 */
[----:B------:R-:W-:Y:S01]  /*7d10*/  ISETP.GT.AND P1, PT, R0, 0x79, P1 ;  /* 0x000000790000780c */ /* 0x000fe20000f24270 */
[----:B------:R-:W-:Y:S01]  /*7d20*/  @P2 IMAD.MOV.U32 R5, RZ, RZ, R9 ;  /* 0x000000ffff052224 */ /* 0x000fe200078e0009 */
[----:B------:R-:W-:Y:S02]  /*7d30*/  BSSY B1, `(.L_x_279) ;  /* 0x0000008000017945 */ /* 0x000fe40003800000 */
[----:B------:R-:W-:Y:S01]  /*7d40*/  FMUL R3, R4, R155 ;  /* 0x0000009b04037220 */ /* 0x000fe20000400000 */
[----:B------:R-:W-:-:S03]  /*7d50*/  @P2 IMAD.MOV.U32 R4, RZ, RZ, R8 ;  /* 0x000000ffff042224 */ /* 0x000fc600078e0008 */
[----:B------:R-:W-:-:S05]  /*7d60*/  FFMA R3, R86, R154, R3 ;  /* 0x0000009a56037223 */ /* 0x000fca0000000003 */
[----:B------:R-:W-:-:S05]  /*7d70*/  F2FP.F16.F32.PACK_AB R3, RZ, R3 ;  /* 0x00000003ff03723e */ /* 0x000fca00000000ff */
[----:B------:R0:W-:Y:S01]  /*7d80*/  @P2 STG.E.U16 desc[UR36][R4.64+0xf0], R3 ;  /* 0x0000f00304002986 */ /* 0x0001e2000c101524 */
[----:B------:R-:W-:Y:S05]  /*7d90*/  @!P1 BRA `(.L_x_280) ;  /* 0x0000000000049947 */ /* 0x000fea0003800000 */
[----:B------:R2:W5:Y:S02]  /*7da0*/  LDG.E.LTC128B.U16 R172, desc[UR36][R10.64+0xf2] ;  /* 0x0000f2240aac7981 */ /* 0x000564000c1e1520 */
.L_x_280:
[----:B------:R-:W-:Y:S05]  /*7db0*/  BSYNC B1 ;  /* 0x0000000000017941 */ /* 0x000fea0003800000 */
.L_x_279:
[----:B------:R-:W-:Y:S05]  /*7dc0*/  @!P1 BRA `(.L_x_281) ;  /* 0x00000024004c9947 */ /* 0x000fea0003800000 */
[----:B-----5:R-:W-:-:S05]  /*7dd0*/  HADD2.F32 R172, -RZ, R172.H0_H0 ;  /* 0x200000acffac7230 */ /* 0x020fca0000004100 */
[----:B------:R-:W-:-:S04]  /*7de0*/  FMUL R172, R172, R155 ;  /* 0x0000009bacac7220 */ /* 0x000fc80000400000 */
[----:B------:R-:W-:-:S05]  /*7df0*/  FFMA R172, R87, R154, R172 ;  /* 0x0000009a57ac7223 */ /* 0x000fca00000000ac */
[----:B------:R-:W-:-:S05]  /*7e00*/  F2FP.F16.F32.PACK_AB R172, RZ, R172 ;  /* 0x000000acffac723e */ /* 0x000fca00000000ff */
[----:B------:R0:W-:Y:S01]  /*7e10*/  STG.E.U16 desc[UR36][R8.64+0xf2], R172 ;  /* 0x0000f2ac08007986 */ /* 0x0001e2000c101524 */
[----:B------:R-:W-:Y:S05]  /*7e20*/  BRA `(.L_x_281) ;  /* 0x0000002400347947 */ /* 0x000fea0003800000 */
.L_x_30:
[----:B------:R-:W-:Y:S01]  /*7e30*/  ULDC.64 UR4, c[0x0][0x5c0] ;  /* 0x0001700000047ab9 */ /* 0x000fe20000000a00 */
[-C--:B------:R-:W-:Y:S01]  /*7e40*/  FMUL R88, R88, R154.reuse ;  /* 0x0000009a58587220 */ /* 0x080fe20000400000 */
[----:B------:R-:W-:Y:S01]  /*7e50*/  LEA R8, P0, R166, UR4, 0x1 ;  /* 0x00000004a6087c11 */ /* 0x000fe2000f8008ff */
[-C--:B------:R-:W-:Y:S01]  /*7e60*/  FMUL R89, R89, R154.reuse ;  /* 0x0000009a59597220 */ /* 0x080fe20000400000 */
[----:B------:R-:W-:Y:S01]  /*7e70*/  ISETP.GT.AND P2, PT, R0, 0x1, P3 ;  /* 0x000000010000780c */ /* 0x000fe20001f44270 */
[-C--:B------:R-:W-:Y:S01]  /*7e80*/  FMUL R90, R90, R154.reuse ;  /* 0x0000009a5a5a7220 */ /* 0x080fe20000400000 */
[----:B------:R-:W-:Y:S01]  /*7e90*/  LEA.HI.X R9, R166, UR5, R169, 0x1, P0 ;  /* 0x00000005a6097c11 */ /* 0x000fe200080f0ca9 */
[-C--:B------:R-:W-:Y:S01]  /*7ea0*/  FMUL R91, R91, R154.reuse ;  /* 0x0000009a5b5b7220 */ /* 0x080fe20000400000 */
[----:B------:R-:W-:Y:S01]  /*7eb0*/  ISETP.GT.AND P0, PT, R3, 0x8, PT ;  /* 0x000000080300780c */ /* 0x000fe20003f04270 */
[----:B------:R-:W-:Y:S01]  /*7ec0*/  FMUL R92, R92, R154 ;  /* 0x0000009a5c5c7220 */ /* 0x000fe20000400000 */
[----:B------:R-:W-:Y:S01]  /*7ed0*/  F2FP.F16.F32.PACK_AB R88, RZ, R88 ;  /* 0x00000058ff58723e */ /* 0x000fe200000000ff */
[-C--:B------:R-:W-:Y:S01]  /*7ee0*/  FMUL R93, R93, R154.reuse ;  /* 0x0000009a5d5d7220 */ /* 0x080fe20000400000 */
[----:B------:R-:W-:Y:S01]  /*7ef0*/  SHF.L.U32 R7, R4, 0x4, RZ ;  /* 0x0000000404077819 */ /* 0x000fe200000006ff */
[-C--:B------:R-:W-:Y:S01]  /*7f00*/  FMUL R94, R94, R154.reuse ;  /* 0x0000009a5e5e7220 */ /* 0x080fe20000400000 */
[----:B------:R-:W-:Y:S01]  /*7f10*/  ISETP.GT.AND P4, PT, R0, RZ, P0 ;  /* 0x000000ff0000720c */ /* 0x000fe20000784270 */
[----:B------:R-:W-:Y:S01]  /*7f20*/  @P1 STG.E.U16 desc[UR36][R8.64], R88 ;  /* 0x0000005808001986 */ /* 0x000fe2000c101524 */
[----:B------:R-:W-:Y:S01]  /*7f30*/  SHF.L.U64.HI R6, R4, 0x4, R5 ;  /* 0x0000000404067819 */ /* 0x000fe20000010205 */
[----:B------:R-:W-:Y:S01]  /*7f40*/  FMUL R95, R95, R154 ;  /* 0x0000009a5f5f7220 */ /* 0x000fe20000400000 */
[----:B------:R-:W-:Y:S01]  /*7f50*/  IADD3 R10, P5, R7, R8, RZ ;  /* 0x00000008070a7210 */ /* 0x000fe20007fbe0ff */
[-C--:B------:R-:W-:Y:S01]  /*7f60*/  FMUL R96, R96, R154.reuse ;  /* 0x0000009a60607220 */ /* 0x080fe20000400000 */
[----:B------:R-:W-:Y:S01]  /*7f70*/  ISETP.GT.AND P1, PT, R0, 0x1, P0 ;  /* 0x000000010000780c */ /* 0x000fe20000724270 */
[----:B------:R-:W-:Y:S01]  /*7f80*/  FMUL R97, R97, R154 ;  /* 0x0000009a61617220 */ /* 0x000fe20000400000 */
[----:B------:R-:W-:Y:S01]  /*7f90*/  F2FP.F16.F32.PACK_AB R89, RZ, R89 ;  /* 0x00000059ff59723e */ /* 0x000fe200000000ff */
[----:B------:R-:W-:Y:S01]  /*7fa0*/  IMAD.X R11, R6, 0x1, R9, P5 ;  /* 0x00000001060b7824 */ /* 0x000fe200028e0609 */
[----:B------:R-:W-:Y:S01]  /*7fb0*/  F2FP.F16.F32.PACK_AB R90, RZ, R90 ;  /* 0x0000005aff5a723e */ /* 0x000fe200000000ff */
[-C--:B------:R-:W-:Y:S01]  /*7fc0*/  FMUL R98, R98, R154.reuse ;  /* 0x0000009a62627220 */ /* 0x080fe20000400000 */
[----:B------:R-:W-:Y:S01]  /*7fd0*/  F2FP.F16.F32.PACK_AB R91, RZ, R91 ;  /* 0x0000005bff5b723e */ /* 0x000fe200000000ff */
[----:B------:R-:W-:Y:S01]  /*7fe0*/  @P2 STG.E.U16 desc[UR36][R8.64+0x2], R89 ;  /* 0x0000025908002986 */ /* 0x000fe2000c101524 */
[C---:B------:R-:W-:Y:S01]  /*7ff0*/  ISETP.GT.AND P5, PT, R0.reuse, 0x9, P3 ;  /* 0x000000090000780c */ /* 0x040fe20001fa4270 */
[-C--:B------:R-:W-:Y:S01]  /*8000*/  FMUL R99, R99, R154.reuse ;  /* 0x0000009a63637220 */ /* 0x080fe20000400000 */
[C---:B------:R-:W-:Y:S01]  /*8010*/  ISETP.GT.AND P2, PT, R0.reuse, 0x8, P0 ;  /* 0x000000080000780c */ /* 0x040fe20000744270 */
[----:B------:R-:W-:Y:S01]  /*8020*/  @P4 STG.E.U16 desc[UR36][R10.64], R90 ;  /* 0x0000005a0a004986 */ /* 0x000fe2000c101524 */
[----:B------:R-:W-:Y:S01]  /*8030*/  ISETP.GT.AND P4, PT, R0, 0x8, P3 ;  /* 0x000000080000780c */ /* 0x000fe20001f84270 */
[----:B------:R-:W-:Y:S01]  /*8040*/  FMUL R100, R100, R154 ;  /* 0x0000009a64647220 */ /* 0x000fe20000400000 */
[----:B------:R-:W-:Y:S01]  /*8050*/  F2FP.F16.F32.PACK_AB R92, RZ, R92 ;  /* 0x0000005cff5c723e */ /* 0x000fe200000000ff */
[----:B------:R-:W-:Y:S01]  /*8060*/  @P1 STG.E.U16 desc[UR36][R10.64+0x2], R91 ;  /* 0x0000025b0a001986 */ /* 0x000fe2000c101524 */
[----:B------:R-:W-:Y:S01]  /*8070*/  ISETP.GT.AND P1, PT, R0, 0x9, P0 ;  /* 0x000000090000780c */ /* 0x000fe20000724270 */
[-C--:B------:R-:W-:Y:S01]  /*8080*/  FMUL R101, R101, R154.reuse ;  /* 0x0000009a65657220 */ /* 0x080fe20000400000 */
[----:B------:R-:W-:Y:S01]  /*8090*/  F2FP.F16.F32.PACK_AB R93, RZ, R93 ;  /* 0x0000005dff5d723e */ /* 0x000fe200000000ff */
[----:B------:R-:W-:Y:S01]  /*80a0*/  FMUL R102, R102, R154 ;  /* 0x0000009a66667220 */ /* 0x000fe20000400000 */
[----:B------:R-:W-:Y:S01]  /*80b0*/  F2FP.F16.F32.PACK_AB R94, RZ, R94 ;  /* 0x0000005eff5e723e */ /* 0x000fe200000000ff */
[-C--:B------:R-:W-:Y:S01]  /*80c0*/  FMUL R103, R103, R154.reuse ;  /* 0x0000009a67677220 */ /* 0x080fe20000400000 */
[----:B------:R-:W-:Y:S01]  /*80d0*/  F2FP.F16.F32.PACK_AB R95, RZ, R95 ;  /* 0x0000005fff5f723e */ /* 0x000fe200000000ff */
[----:B------:R-:W-:Y:S01]  /*80e0*/  FMUL R104, R104, R154 ;  /* 0x0000009a68687220 */ /* 0x000fe20000400000 */
[----:B------:R-:W-:Y:S01]  /*80f0*/  F2FP.F16.F32.PACK_AB R96, RZ, R96 ;  /* 0x00000060ff60723e */ /* 0x000fe200000000ff */
[----:B------:R-:W-:Y:S01]  /*8100*/  @P4 STG.E.U16 desc[UR36][R8.64+0x10], R92 ;  /* 0x0000105c08004986 */ /* 0x000fe2000c101524 */
[C---:B------:R-:W-:Y:S01]  /*8110*/  ISETP.GT.AND P4, PT, R0.reuse, 0x10, P3 ;  /* 0x000000100000780c */ /* 0x040fe20001f84270 */
[-C--:B------:R-:W-:Y:S01]  /*8120*/  FMUL R105, R105, R154.reuse ;  /* 0x0000009a69697220 */ /* 0x080fe20000400000 */
[----:B------:R-:W-:Y:S01]  /*8130*/  F2FP.F16.F32.PACK_AB R97, RZ, R97 ;  /* 0x00000061ff61723e */ /* 0x000fe200000000ff */
[----:B------:R-:W-:Y:S01]  /*8140*/  @P5 STG.E.U16 desc[UR36][R8.64+0x12], R93 ;  /* 0x0000125d08005986 */ /* 0x000fe2000c101524 */
[----:B------:R-:W-:Y:S01]  /*8150*/  ISETP.GT.AND P5, PT, R0, 0x11, P0 ;  /* 0x000000110000780c */ /* 0x000fe200007a4270 */
        /* <DEDUP_REMOVED lines=74> */
[-C--:B------:R-:W-:Y:S01]  /*8600*/  FMUL R127, R127, R154.reuse ;  /* 0x0000009a7f7f7220 */ /* 0x080fe20000400000 */
[----:B------:R-:W-:Y:S01]  /*8610*/  F2FP.F16.F32.PACK_AB R119, RZ, R119 ;  /* 0x00000077ff77723e */ /* 0x000fe200000000ff */
[----:B------:R-:W-:Y:S01]  /*8620*/  FMUL R128, R128, R154 ;  /* 0x0000009a80807220 */ /* 0x000fe20000400000 */
[----:B------:R-:W-:Y:S01]  /*8630*/  F2FP.F16.F32.PACK_AB R120, RZ, R120 ;  /* 0x00000078ff78723e */ /* 0x000fe200000000ff */
        /* <DEDUP_REMOVED lines=60> */
[----:B------:R-:W-:Y:S01]  /*8a00*/  FMUL R145, R145, R154 ;  /* 0x0000009a91917220 */ /* 0x000fe20000400000 */
[----:B------:R-:W-:Y:S01]  /*8a10*/  F2FP.F16.F32.PACK_AB R137, RZ, R137 ;  /* 0x00000089ff89723e */ /* 0x000fe200000000ff */
[----:B------:R-:W-:Y:S01]  /*8a20*/  IMAD.SHL.U32 R21, R4, 0x100, RZ ;  /* 0x0000010004157824 */ /* 0x000fe200078e00ff */
[----:B------:R-:W-:Y:S01]  /*8a30*/  F2FP.F16.F32.PACK_AB R138, RZ, R138 ;  /* 0x0000008aff8a723e */ /* 0x000fe200000000ff */
[-C--:B------:R-:W-:Y:S01]  /*8a40*/  FMUL R146, R146, R154.reuse ;  /* 0x0000009a92927220 */ /* 0x080fe20000400000 */
[----:B------:R-:W-:Y:S01]  /*8a50*/  F2FP.F16.F32.PACK_AB R139, RZ, R139 ;  /* 0x0000008bff8b723e */ /* 0x000fe200000000ff */
[----:B------:R-:W-:Y:S01]  /*8a60*/  FMUL R147, R147, R154 ;  /* 0x0000009a93937220 */ /* 0x000fe20000400000 */
[----:B------:R-:W-:Y:S01]  /*8a70*/  F2FP.F16.F32.PACK_AB R140, RZ, R140 ;  /* 0x0000008cff8c723e */ /* 0x000fe200000000ff */
[----:B------:R-:W-:Y:S01]  /*8a80*/  @P1 STG.E.U16 desc[UR36][R8.64+0x90], R124 ;  /* 0x0000907c08001986 */ /* 0x000fe2000c101524 */
[----:B------:R-:W-:Y:S01]  /*8a90*/  ISETP.GT.AND P1, PT, R0, 0x50, P3 ;  /* 0x000000500000780c */ /* 0x000fe20001f24270 */
[-C--:B------:R-:W-:Y:S01]  /*8aa0*/  FMUL R148, R148, R154.reuse ;  /* 0x0000009a94947220 */ /* 0x080fe20000400000 */
[----:B------:R-:W-:Y:S01]  /*8ab0*/  F2FP.F16.F32.PACK_AB R141, RZ, R141 ;  /* 0x0000008dff8d723e */ /* 0x000fe200000000ff */
[----:B------:R-:W-:Y:S01]  /*8ac0*/  @P2 STG.E.U16 desc[UR36][R8.64+0x92], R125 ;  /* 0x0000927d08002986 */ /* 0x000fe2000c101524 */
[C---:B------:R-:W-:Y:S01]  /*8ad0*/  ISETP.GT.AND P2, PT, R0.reuse, 0x51, P3 ;  /* 0x000000510000780c */ /* 0x040fe20001f44270 */
        /* <DEDUP_REMOVED lines=13> */
[----:B------:R-:W-:Y:S01]  /*8bb0*/  SHF.L.U64.HI R15, R4, 0x8, R5 ;  /* 0x00000008040f7819 */ /* 0x000fe20000010205 */
[----:B------:R-:W-:Y:S01]  /*8bc0*/  @P2 STG.E.U16 desc[UR36][R8.64+0xa2], R129 ;  /* 0x0000a28108002986 */ /* 0x000fe2000c101524 */
[----:B------:R-:W-:Y:S01]  /*8bd0*/  ISETP.GT.AND P2, PT, R0, 0x59, P3 ;  /* 0x000000590000780c */ /* 0x000fe20001f44270 */
        /* <DEDUP_REMOVED lines=58> */
[----:B------:R-:W-:Y:S01]  /*8f80*/  @P2 STG.E.U16 desc[UR36][R10.64+0xd0], R142 ;  /* 0x0000d08e0a002986 */ /* 0x000fe2000c101524 */
[----:B------:R-:W-:Y:S01]  /*8f90*/  F2FP.F16.F32.PACK_AB R34, RZ, R34 ;  /* 0x00000022ff22723e */ /* 0x000fe200000000ff */
[-C--:B------:R-:W-:Y:S01]  /*8fa0*/  FMUL R42, R42, R154.reuse ;  /* 0x0000009a2a2a7220 */ /* 0x080fe20000400000 */
[----:B------:R-:W-:Y:S01]  /*8fb0*/  F2FP.F16.F32.PACK_AB R35, RZ, R35 ;  /* 0x00000023ff23723e */ /* 0x000fe200000000ff */
[----:B------:R-:W-:Y:S01]  /*8fc0*/  FMUL R43, R43, R154 ;  /* 0x0000009a2b2b7220 */ /* 0x000fe20000400000 */
[----:B------:R-:W-:Y:S01]  /*8fd0*/  F2FP.F16.F32.PACK_AB R36, RZ, R36 ;  /* 0x00000024ff24723e */ /* 0x000fe200000000ff */
[----:B------:R-:W-:Y:S01]  /*8fe0*/  @P4 STG.E.U16 desc[UR36][R10.64+0xd2], R143 ;  /* 0x0000d28f0a004986 */ /* 0x000fe2000c101524 */
[----:B------:R-:W-:Y:S01]  /*8ff0*/  ISETP.GT.AND P4, PT, R0, 0x71, P0 ;  /* 0x000000710000780c */ /* 0x000fe20000784270 */
[----:B------:R-:W-:Y:S01]  /*9000*/  FMUL R44, R44, R154 ;  /* 0x0000009a2c2c7220 */ /* 0x000fe20000400000 */
[----:B------:R-:W-:Y:S01]  /*9010*/  F2FP.F16.F32.PACK_AB R37, RZ, R37 ;  /* 0x00000025ff25723e */ /* 0x000fe200000000ff */
[----:B------:R-:W-:Y:S01]  /*9020*/  @P5 STG.E.U16 desc[UR36][R8.64+0xe0], R144 ;  /* 0x0000e09008005986 */ /* 0x000fe2000c101524 */
[----:B------:R-:W-:Y:S01]  /*9030*/  ISETP.GT.AND P5, PT, R0, 0x70, P0 ;  /* 0x000000700000780c */ /* 0x000fe200007a4270 */
[----:B------:R-:W-:Y:S01]  /*9040*/  @P1 IMAD.MOV.U32 R4, RZ, RZ, R8 ;  /* 0x000000ffff041224 */ /* 0x000fe200078e0008 */
[----:B------:R-:W-:Y:S01]  /*9050*/  F2FP.F16.F32.PACK_AB R38, RZ, R38 ;  /* 0x00000026ff26723e */ /* 0x000fe200000000ff */
[----:B------:R-:W-:Y:S01]  /*9060*/  @P1 IMAD.MOV.U32 R5, RZ, RZ, R9 ;  /* 0x000000ffff051224 */ /* 0x000fe200078e0009 */
[----:B------:R-:W-:Y:S01]  /*9070*/  F2FP.F16.F32.PACK_AB R39, RZ, R39 ;  /* 0x00000027ff27723e */ /* 0x000fe200000000ff */
[----:B------:R-:W-:Y:S01]  /*9080*/  FMUL R45, R45, R154 ;  /* 0x0000009a2d2d7220 */ /* 0x000fe20000400000 */
[----:B------:R-:W-:Y:S01]  /*9090*/  F2FP.F16.F32.PACK_AB R40, RZ, R40 ;  /* 0x00000028ff28723e */ /* 0x000fe200000000ff */
[----:B------:R-:W-:Y:S01]  /*90a0*/  FMUL R46, R46, R154 ;  /* 0x0000009a2e2e7220 */ /* 0x000fe20000400000 */
[----:B------:R0:W-:Y:S01]  /*90b0*/  @P1 STG.E.U16 desc[UR36][R4.64+0xe2], R145 ;  /* 0x0000e29104001986 */ /* 0x0001e2000c101524 */
[----:B------:R-:W-:Y:S01]  /*90c0*/  IADD3 R12, P1, P2, R7, R8, R21 ;  /* 0x00000008070c7210 */ /* 0x000fe20007a3e015 */
[-C--:B------:R-:W-:Y:S01]  /*90d0*/  FMUL R47, R47, R154.reuse ;  /* 0x0000009a2f2f7220 */ /* 0x080fe20000400000 */
[----:B------:R-:W-:Y:S01]  /*90e0*/  F2FP.F16.F32.PACK_AB R41, RZ, R41 ;  /* 0x00000029ff29723e */ /* 0x000fe200000000ff */
[-C--:B------:R-:W-:Y:S01]  /*90f0*/  FMUL R48, R48, R154.reuse ;  /* 0x0000009a30307220 */ /* 0x080fe20000400000 */
[----:B------:R-:W-:Y:S01]  /*9100*/  IADD3.X R13, R6, R9, R15, P1, P2 ;  /* 0x00000009060d7210 */ /* 0x000fe20000fe440f */
[-C--:B------:R-:W-:Y:S01]  /*9110*/  FMUL R49, R49, R154.reuse ;  /* 0x0000009a31317220 */ /* 0x080fe20000400000 */
[C---:B------:R-:W-:Y:S01]  /*9120*/  ISETP.GT.AND P1, PT, R3.reuse, 0x80, PT ;  /* 0x000000800300780c */ /* 0x040fe20003f24270 */
[-C--:B------:R-:W-:Y:S01]  /*9130*/  FMUL R50, R50, R154.reuse ;  /* 0x0000009a32327220 */ /* 0x080fe20000400000 */
[----:B------:R-:W-:Y:S01]  /*9140*/  ISETP.GT.AND P2, PT, R3, 0x88, PT ;  /* 0x000000880300780c */ /* 0x000fe20003f44270 */
[----:B------:R-:W-:Y:S01]  /*9150*/  FMUL R51, R51, R154 ;  /* 0x0000009a33337220 */ /* 0x000fe20000400000 */
[----:B------:R-:W-:Y:S01]  /*9160*/  F2FP.F16.F32.PACK_AB R42, RZ, R42 ;  /* 0x0000002aff2a723e */ /* 0x000fe200000000ff */
[----:B0-----:R-:W-:Y:S01]  /*9170*/  @P5 IMAD.MOV.U32 R4, RZ, RZ, R10 ;  /* 0x000000ffff045224 */ /* 0x001fe200078e000a */
[----:B------:R-:W-:Y:S01]  /*9180*/  F2FP.F16.F32.PACK_AB R43, RZ, R43 ;  /* 0x0000002bff2b723e */ /* 0x000fe200000000ff */
[----:B------:R-:W-:Y:S01]  /*9190*/  @P5 IMAD.MOV.U32 R5, RZ, RZ, R11 ;  /* 0x000000ffff055224 */ /* 0x000fe200078e000b */
[----:B------:R-:W-:Y:S01]  /*91a0*/  F2FP.F16.F32.PACK_AB R44, RZ, R44 ;  /* 0x0000002cff2c723e */ /* 0x000fe200000000ff */
[-C--:B------:R-:W-:Y:S01]  /*91b0*/  FMUL R52, R52, R154.reuse ;  /* 0x0000009a34347220 */ /* 0x080fe20000400000 */
[----:B------:R-:W-:Y:S01]  /*91c0*/  F2FP.F16.F32.PACK_AB R45, RZ, R45 ;  /* 0x0000002dff2d723e */ /* 0x000fe200000000ff */
[-C--:B------:R-:W-:Y:S01]  /*91d0*/  FMUL R53, R53, R154.reuse ;  /* 0x0000009a35357220 */ /* 0x080fe20000400000 */
[----:B------:R0:W-:Y:S01]  /*91e0*/  @P5 STG.E.U16 desc[UR36][R4.64+0xe0], R146 ;  /* 0x0000e09204005986 */ /* 0x0001e2000c101524 */
[----:B------:R-:W-:Y:S01]  /*91f0*/  ISETP.GT.AND P5, PT, R0, 0x78, P3 ;  /* 0x000000780000780c */ /* 0x000fe20001fa4270 */
[-C--:B------:R-:W-:Y:S01]  /*9200*/  FMUL R54, R54, R154.reuse ;  /* 0x0000009a36367220 */ /* 0x080fe20000400000 */
[C---:B------:R-:W-:Y:S01]  /*9210*/  ISETP.GT.AND P3, PT, R0.reuse, 0x79, P3 ;  /* 0x000000790000780c */ /* 0x040fe20001f64270 */
[----:B------:R-:W-:Y:S01]  /*9220*/  @P4 STG.E.U16 desc[UR36][R10.64+0xe2], R147 ;  /* 0x0000e2930a004986 */ /* 0x000fe2000c101524 */
[C---:B------:R-:W-:Y:S01]  /*9230*/  ISETP.GT.AND P4, PT, R0.reuse, 0x78, P0 ;  /* 0x000000780000780c */ /* 0x040fe20000784270 */
[-C--:B------:R-:W-:Y:S01]  /*9240*/  FMUL R55, R55, R154.reuse ;  /* 0x0000009a37377220 */ /* 0x080fe20000400000 */
[----:B------:R-:W-:Y:S01]  /*9250*/  ISETP.GT.AND P0, PT, R0, 0x79, P0 ;  /* 0x000000790000780c */ /* 0x000fe20000704270 */
[----:B------:R-:W-:Y:S01]  /*9260*/  FMUL R56, R56, R154 ;  /* 0x0000009a38387220 */ /* 0x000fe20000400000 */
[----:B------:R-:W-:Y:S01]  /*9270*/  F2FP.F16.F32.PACK_AB R46, RZ, R46 ;  /* 0x0000002eff2e723e */ /* 0x000fe200000000ff */
[-C--:B------:R-:W-:Y:S01]  /*9280*/  FMUL R57, R57, R154.reuse ;  /* 0x0000009a39397220 */ /* 0x080fe20000400000 */
[----:B------:R-:W-:Y:S01]  /*9290*/  F2FP.F16.F32.PACK_AB R47, RZ, R47 ;  /* 0x0000002fff2f723e */ /* 0x000fe200000000ff */
[----:B------:R-:W-:Y:S01]  /*92a0*/  FMUL R58, R58, R154 ;  /* 0x0000009a3a3a7220 */ /* 0x000fe20000400000 */
[----:B------:R-:W-:Y:S01]  /*92b0*/  F2FP.F16.F32.PACK_AB R48, RZ, R48 ;  /* 0x00000030ff30723e */ /* 0x000fe200000000ff */
[----:B------:R-:W-:Y:S01]  /*92c0*/  @P5 STG.E.U16 desc[UR36][R8.64+0xf0], R148 ;  /* 0x0000f09408005986 */ /* 0x000fe2000c101524 */
[----:B0-----:R-:W-:Y:S01]  /*92d0*/  IADD3 R4, P5, R21, R8, RZ ;  /* 0x0000000815047210 */ /* 0x001fe20007fbe0ff */
[-C--:B------:R-:W-:Y:S01]  /*92e0*/  FMUL R59, R59, R154.reuse ;  /* 0x0000009a3b3b7220 */ /* 0x080fe20000400000 */
[----:B------:R-:W-:Y:S01]  /*92f0*/  F2FP.F16.F32.PACK_AB R49, RZ, R49 ;  /* 0x00000031ff31723e */ /* 0x000fe200000000ff */
[----:B------:R0:W-:Y:S01]  /*9300*/  @P3 STG.E.U16 desc[UR36][R8.64+0xf2], R149 ;  /* 0x0000f29508003986 */ /* 0x0001e2000c101524 */
[C---:B------:R-:W-:Y:S01]  /*9310*/  ISETP.GT.AND P3, PT, R0.reuse, RZ, P1 ;  /* 0x000000ff0000720c */ /* 0x040fe20000f64270 */
[----:B------:R-:W-:Y:S01]  /*9320*/  IMAD.X R5, R15, 0x1, R9, P5 ;  /* 0x000000010f057824 */ /* 0x000fe200028e0609 */
[C---:B------:R-:W-:Y:S01]  /*9330*/  ISETP.GT.AND P5, PT, R0.reuse, RZ, P2 ;  /* 0x000000ff0000720c */ /* 0x040fe200017a4270 */
        /* <DEDUP_REMOVED lines=11> */
[----:B0-----:R-:W-:Y:S01]  /*93f0*/  IADD3 R8, P3, R7, R4, RZ ;  /* 0x0000000407087210 */ /* 0x001fe20007f7e0ff */
[----:B------:R-:W-:Y:S01]  /*9400*/  FMUL R63, R63, R154 ;  /* 0x0000009a3f3f7220 */ /* 0x000fe20000400000 */
[----:B------:R-:W-:Y:S01]  /*9410*/  F2FP.F16.F32.PACK_AB R53, RZ, R53 ;  /* 0x00000035ff35723e */ /* 0x000fe200000000ff */
[----:B------:R-:W-:Y:S01]  /*9420*/  @P4 STG.E.U16 desc[UR36][R4.64+0x2], R25 ;  /* 0x0000021904004986 */ /* 0x000fe2000c101524 */
[----:B------:R-:W-:Y:S01]  /*9430*/  IADD3 R14, P4, R7, R4, RZ ;  /* 0x00000004070e7210 */ /* 0x000fe20007f9e0ff */
[----:B------:R-:W-:Y:S01]  /*9440*/  IMAD.X R9, R6, 0x1, R5, P3 ;  /* 0x0000000106097824 */ /* 0x000fe200018e0605 */
[----:B------:R-:W-:Y:S01]  /*9450*/  ISETP.GT.AND P3, PT, R0, 0x9, P2 ;  /* 0x000000090000780c */ /* 0x000fe20001764270 */
[-C--:B------:R-:W-:Y:S01]  /*9460*/  FMUL R64, R64, R154.reuse ;  /* 0x0000009a40407220 */ /* 0x080fe20000400000 */
[----:B------:R-:W-:Y:S01]  /*9470*/  IADD3.X R15, R6, R5, RZ, P4, !PT ;  /* 0x00000005060f7210 */ /* 0x000fe200027fe4ff */
[-C--:B------:R-:W-:Y:S01]  /*9480*/  FMUL R65, R65, R154.reuse ;  /* 0x0000009a41417220 */ /* 0x080fe20000400000 */
        /* <DEDUP_REMOVED lines=35> */
[--C-:B------:R-:W-:Y:S01]  /*96c0*/  @P0 IMAD.MOV.U32 R6, RZ, RZ, R12.reuse ;  /* 0x000000ffff060224 */ /* 0x100fe200078e000c */
[----:B------:R-:W-:Y:S01]  /*96d0*/  F2FP.F16.F32.PACK_AB R63, RZ, R63 ;  /* 0x0000003fff3f723e */ /* 0x000fe200000000ff */
[--C-:B------:R-:W-:Y:S01]  /*96e0*/  @P0 IMAD.MOV.U32 R7, RZ, RZ, R13.reuse ;  /* 0x000000ffff070224 */ /* 0x100fe200078e000d */
[----:B------:R-:W-:Y:S01]  /*96f0*/  F2FP.F16.F32.PACK_AB R64, RZ, R64 ;  /* 0x00000040ff40723e */ /* 0x000fe200000000ff */
[-C--:B------:R-:W-:Y:S01]  /*9700*/  FMUL R75, R75, R154.reuse ;  /* 0x0000009a4b4b7220 */ /* 0x080fe20000400000 */
[----:B------:R-:W-:Y:S01]  /*9710*/  F2FP.F16.F32.PACK_AB R65, RZ, R65 ;  /* 0x00000041ff41723e */ /* 0x000fe200000000ff */
[-C--:B------:R-:W-:Y:S01]  /*9720*/  FMUL R76, R76, R154.reuse ;  /* 0x0000009a4c4c7220 */ /* 0x080fe20000400000 */
[----:B------:R0:W-:Y:S01]  /*9730*/  @P0 STG.E.U16 desc[UR36][R6.64+0x20], R34 ;  /* 0x0000202206000986 */ /* 0x0001e2000c101524 */
        /* <DEDUP_REMOVED lines=11> */
[--C-:B0-----:R-:W-:Y:S01]  /*97f0*/  @P3 IMAD.MOV.U32 R6, RZ, RZ, R12.reuse ;  /* 0x000000ffff063224 */ /* 0x101fe200078e000c */
        /* <DEDUP_REMOVED lines=18> */
[----:B0-----:R-:W-:Y:S01]  /*9920*/  @P0 IMAD.MOV.U32 R6, RZ, RZ, R12 ;  /* 0x000000ffff060224 */ /* 0x001fe200078e000c */
[----:B------:R-:W-:Y:S01]  /*9930*/  F2FP.F16.F32.PACK_AB R77, RZ, R77 ;  /* 0x0000004dff4d723e */ /* 0x000fe200000000ff */
[----:B------:R-:W-:Y:S01]  /*9940*/  @P0 IMAD.MOV.U32 R7, RZ, RZ, R13 ;  /* 0x000000ffff070224 */ /* 0x000fe200078e000d */
[----:B------:R-:W-:Y:S01]  /*9950*/  F2FP.F16.F32.PACK_AB R78, RZ, R78 ;  /* 0x0000004eff4e723e */ /* 0x000fe200000000ff */
[----:B------:R-:W-:Y:S01]  /*9960*/  FMUL R87, R87, R154 ;  /* 0x0000009a57577220 */ /* 0x000fe20000400000 */
[----:B------:R-:W-:-:S02]  /*9970*/  F2FP.F16.F32.PACK_AB R79, RZ, R79 ;  /* 0x0000004fff4f723e */ /* 0x000fc400000000ff */
[----:B------:R0:W-:Y:S01]  /*9980*/  @P0 STG.E.U16 desc[UR36][R6.64+0x30], R38 ;  /* 0x0000302606000986 */ /* 0x0001e2000c101524 */
[----:B------:R-:W-:Y:S02]  /*9990*/  ISETP.GT.AND P0, PT, R0, 0x20, P2 ;  /* 0x000000200000780c */ /* 0x000fe40001704270 */
[----:B------:R-:W-:Y:S02]  /*99a0*/  F2FP.F16.F32.PACK_AB R80, RZ, R80 ;  /* 0x00000050ff50723e */ /* 0x000fe400000000ff */
[----:B------:R-:W-:Y:S02]  /*99b0*/  F2FP.F16.F32.PACK_AB R81, RZ, R81 ;  /* 0x00000051ff51723e */ /* 0x000fe400000000ff */
[----:B------:R-:W-:Y:S02]  /*99c0*/  F2FP.F16.F32.PACK_AB R82, RZ, R82 ;  /* 0x00000052ff52723e */ /* 0x000fe400000000ff */
[----:B------:R-:W-:Y:S02]  /*99d0*/  F2FP.F16.F32.PACK_AB R83, RZ, R83 ;  /* 0x00000053ff53723e */ /* 0x000fe400000000ff */
[----:B------:R-:W-:Y:S01]  /*99e0*/  F2FP.F16.F32.PACK_AB R84, RZ, R84 ;  /* 0x00000054ff54723e */ /* 0x000fe200000000ff */
[----:B0-----:R-:W-:Y:S01]  /*99f0*/  @P3 IMAD.MOV.U32 R7, RZ, RZ, R13 ;  /* 0x000000ffff073224 */ /* 0x001fe200078e000d */
[----:B------:R-:W-:-:S02]  /*9a00*/  @P3 MOV R6, R12 ;  /* 0x0000000c00063202 */ /* 0x000fc40000000f00 */
[----:B------:R-:W-:Y:S02]  /*9a10*/  F2FP.F16.F32.PACK_AB R85, RZ, R85 ;  /* 0x00000055ff55723e */ /* 0x000fe400000000ff */
[----:B------:R-:W-:Y:S01]  /*9a20*/  F2FP.F16.F32.PACK_AB R86, RZ, R86 ;  /* 0x00000056ff56723e */ /* 0x000fe200000000ff */
[----:B------:R0:W-:Y:S01]  /*9a30*/  @P3 STG.E.U16 desc[UR36][R6.64+0x32], R39 ;  /* 0x0000322706003986 */ /* 0x0001e2000c101524 */
[C---:B------:R-:W-:Y:S02]  /*9a40*/  ISETP.GT.AND P3, PT, R0.reuse, 0x21, P2 ;  /* 0x000000210000780c */ /* 0x040fe40001764270 */
[----:B------:R-:W-:Y:S01]  /*9a50*/  F2FP.F16.F32.PACK_AB R87, RZ, R87 ;  /* 0x00000057ff57723e */ /* 0x000fe200000000ff */
[----:B------:R-:W-:Y:S01]  /*9a60*/  @P4 STG.E.U16 desc[UR36][R4.64+0x40], R40 ;  /* 0x0000402804004986 */ /* 0x000fe2000c101524 */
[----:B------:R-:W-:-:S03]  /*9a70*/  ISETP.GT.AND P4, PT, R0, 0x28, P1 ;  /* 0x000000280000780c */ /* 0x000fc60000f84270 */
[----:B------:R-:W-:Y:S01]  /*9a80*/  @P5 STG.E.U16 desc[UR36][R4.64+0x42], R41 ;  /* 0x0000422904005986 */ /* 0x000fe2000c101524 */
[----:B------:R-:W-:Y:S01]  /*9a90*/  ISETP.GT.AND P5, PT, R0, 0x29, P1 ;  /* 0x000000290000780c */ /* 0x000fe20000fa4270 */
[----:B0-----:R-:W-:Y:S02]  /*9aa0*/  @P0 IMAD.MOV.U32 R6, RZ, RZ, R12 ;  /* 0x000000ffff060224 */ /* 0x001fe400078e000c */
[----:B------:R-:W-:-:S05]  /*9ab0*/  @P0 IMAD.MOV.U32 R7, RZ, RZ, R13 ;  /* 0x000000ffff070224 */ /* 0x000fca00078e000d */
[----:B------:R0:W-:Y:S01]  /*9ac0*/  @P0 STG.E.U16 desc[UR36][R6.64+0x40], R42 ;  /* 0x0000402a06000986 */ /* 0x0001e2000c101524 */
[----:B------:R-:W-:Y:S01]  /*9ad0*/  ISETP.GT.AND P0, PT, R0, 0x28, P2 ;  /* 0x000000280000780c */ /* 0x000fe20001704270 */
[----:B0-----:R-:W-:Y:S02]  /*9ae0*/  @P3 IMAD.MOV.U32 R6, RZ, RZ, R12 ;  /* 0x000000ffff063224 */ /* 0x001fe400078e000c */
[----:B------:R-:W-:-:S05]  /*9af0*/  @P3 IMAD.MOV.U32 R7, RZ, RZ, R13 ;  /* 0x000000ffff073224 */ /* 0x000fca00078e000d */
[----:B------:R0:W-:Y:S01]  /*9b00*/  @P3 STG.E.U16 desc[UR36][R6.64+0x42], R43 ;  /* 0x0000422b06003986 */ /* 0x0001e2000c101524 */
[----:B------:R-:W-:-:S03]  /*9b10*/  ISETP.GT.AND P3, PT, R0, 0x29, P2 ;  /* 0x000000290000780c */ /* 0x000fc60001764270 */
[----:B------:R-:W-:Y:S01]  /*9b20*/  @P4 STG.E.U16 desc[UR36][R4.64+0x50], R44 ;  /* 0x0000502c04004986 */ /* 0x000fe2000c101524 */
[----:B------:R-:W-:-:S03]  /*9b30*/  ISETP.GT.AND P4, PT, R0, 0x30, P1 ;  /* 0x000000300000780c */ /* 0x000fc60000f84270 */
[----:B------:R-:W-:Y:S01]  /*9b40*/  @P5 STG.E.U16 desc[UR36][R4.64+0x52], R45 ;  /* 0x0000522d04005986 */ /* 0x000fe2000c101524 */
[----:B------:R-:W-:Y:S01]  /*9b50*/  ISETP.GT.AND P5, PT, R0, 0x31, P1 ;  /* 0x000000310000780c */ /* 0x000fe20000fa4270 */
[----:B0-----:R-:W-:Y:S02]  /*9b60*/  @P0 IMAD.MOV.U32 R6, RZ, RZ, R12 ;  /* 0x000000ffff060224 */ /* 0x001fe400078e000c */
[----:B------:R-:W-:-:S05]  /*9b70*/  @P0 IMAD.MOV.U32 R7, RZ, RZ, R13 ;  /* 0x000000ffff070224 */ /* 0x000fca00078e000d */
[----:B------:R0:W-:Y:S01]  /*9b80*/  @P0 STG.E.U16 desc[UR36][R6.64+0x50], R46 ;  /* 0x0000502e06000986 */ /* 0x0001e2000c101524 */
[----:B------:R-:W-:Y:S02]  /*9b90*/  ISETP.GT.AND P0, PT, R0, 0x30, P2 ;  /* 0x000000300000780c */ /* 0x000fe40001704270 */
[----:B0-----:R-:W-:Y:S01]  /*9ba0*/  @P3 MOV R6, R12 ;  /* 0x0000000c00063202 */ /* 0x001fe20000000f00 */
        /* <DEDUP_REMOVED lines=98> */
[C---:B------:R-:W-:Y:S02]  /*a1d0*/  ISETP.GT.AND P3, PT, R0.reuse, 0x78, P1 ;  /* 0x000000780000780c */ /* 0x040fe40000f64270 */
[C---:B------:R-:W-:Y:S01]  /*a1e0*/  ISETP.GT.AND P1, PT, R0.reuse, 0x79, P1 ;  /* 0x000000790000780c */ /* 0x040fe20000f24270 */
[----:B------:R-:W-:Y:S01]  /*a1f0*/  @P4 STG.E.U16 desc[UR36][R4.64+0xe0], R80 ;  /* 0x0000e05004004986 */ /* 0x000fe2000c101524 */
[----:B------:R-:W-:-:S03]  /*a200*/  ISETP.GT.AND P4, PT, R0, 0x71, P2 ;  /* 0x000000710000780c */ /* 0x000fc60001784270 */
[----:B------:R-:W-:Y:S01]  /*a210*/  @P5 STG.E.U16 desc[UR36][R4.64+0xe2], R81 ;  /* 0x0000e25104005986 */ /* 0x000fe2000c101524 */
[C---:B------:R-:W-:Y:S02]  /*a220*/  ISETP.GT.AND P5, PT, R0.reuse, 0x78, P2 ;  /* 0x000000780000780c */ /* 0x040fe400017a4270 */
[----:B------:R-:W-:Y:S01]  /*a230*/  ISETP.GT.AND P2, PT, R0, 0x79, P2 ;  /* 0x000000790000780c */ /* 0x000fe20001744270 */
[----:B0-----:R-:W-:Y:S02]  /*a240*/  @P0 IMAD.MOV.U32 R6, RZ, RZ, R12 ;  /* 0x000000ffff060224 */ /* 0x001fe400078e000c */
[----:B------:R-:W-:-:S05]  /*a250*/  @P0 IMAD.MOV.U32 R7, RZ, RZ, R13 ;  /* 0x000000ffff070224 */ /* 0x000fca00078e000d */
[----:B------:R0:W-:Y:S02]  /*a260*/  @P0 STG.E.U16 desc[UR36][R6.64+0xe0], R82 ;  /* 0x0000e05206000986 */ /* 0x0001e4000c101524 */
[----:B0-----:R-:W-:Y:S02]  /*a270*/  @P4 IMAD.MOV.U32 R6, RZ, RZ, R12 ;  /* 0x000000ffff064224 */ /* 0x001fe400078e000c */
[----:B------:R-:W-:-:S05]  /*a280*/  @P4 IMAD.MOV.U32 R7, RZ, RZ, R13 ;  /* 0x000000ffff074224 */ /* 0x000fca00078e000d */
[----:B------:R-:W-:Y:S04]  /*a290*/  @P4 STG.E.U16 desc[UR36][R6.64+0xe2], R83 ;  /* 0x0000e25306004986 */ /* 0x000fe8000c101524 */
[----:B------:R-:W-:Y:S04]  /*a2a0*/  @P3 STG.E.U16 desc[UR36][R4.64+0xf0], R84 ;  /* 0x0000f05404003986 */ /* 0x000fe8000c101524 */
[----:B------:R0:W-:Y:S02]  /*a2b0*/  @P1 STG.E.U16 desc[UR36][R4.64+0xf2], R85 ;  /* 0x0000f25504001986 */ /* 0x0001e4000c101524 */
[----:B0-----:R-:W-:-:S02]  /*a2c0*/  @P5 IMAD.MOV.U32 R4, RZ, RZ, R12 ;  /* 0x000000ffff045224 */ /* 0x001fc400078e000c */
[----:B------:R-:W-:-:S05]  /*a2d0*/  @P5 IMAD.MOV.U32 R5, RZ, RZ, R13 ;  /* 0x000000ffff055224 */ /* 0x000fca00078e000d */
[----:B------:R0:W-:Y:S04]  /*a2e0*/  @P5 STG.E.U16 desc[UR36][R4.64+0xf0], R86 ;  /* 0x0000f05604005986 */ /* 0x0001e8000c101524 */
[----:B------:R0:W-:Y:S02]  /*a2f0*/  @P2 STG.E.U16 desc[UR36][R12.64+0xf2], R87 ;  /* 0x0000f2570c002986 */ /* 0x0001e4000c101524 */
.L_x_281:
[----:B------:R-:W-:Y:S05]  /*a300*/  BSYNC B0 ;  /* 0x0000000000007941 */ /* 0x000fea0003800000 */
.L_x_29:
[----:B------:R-:W-:Y:S01]  /*a310*/  ULDC UR4, c[0x0][0xc] ;  /* 0x0000030000047ab9 */ /* 0x000fe20000000800 */
[----:B------:R-:W-:Y:S01]  /*a320*/  ULDC UR5, c[0x0][0x10] ;  /* 0x0000040000057ab9 */ /* 0x000fe20000000800 */
[----:B0-----:R-:W0:Y:S01]  /*a330*/  LDC R3, c[0x0][0x14] ;  /* 0x00000500ff037b82 */ /* 0x001e220000000800 */
[----:B------:R-:W-:Y:S01]  /*a340*/  UIMAD.WIDE.U32 UR4, UR4, UR5, URZ ;  /* 0x00000005040472a5 */ /* 0x000fe2000f8e003f */
[----:B------:R-:W-:Y:S01]  /*a350*/  PRMT R0, RZ, 0x7610, R0 ;  /* 0x00007610ff007816 */ /* 0x000fe20000000000 */
[----:B------:R-:W-:Y:S02]  /*a360*/  IMAD.MOV.U32 R153, RZ, RZ, -0x1 ;  /* 0xffffffffff997424 */ /* 0x000fe400078e00ff */
[----:B------:R-:W-:Y:S02]  /*a370*/  IMAD.MOV.U32 R23, RZ, RZ, -0x1 ;  /* 0xffffffffff177424 */ /* 0x000fe400078e00ff */
[----:B0-----:R-:W-:-:S04]  /*a380*/  IMAD.WIDE.U32 R16, R3, UR4, R16 ;  /* 0x0000000403107c25 */ /* 0x001fc8000f8e0010 */
[----:B------:R-:W-:Y:S01]  /*a390*/  IMAD R3, R3, UR5, RZ ;  /* 0x0000000503037c24 */ /* 0x000fe2000f8e02ff */
[----:B------:R-:W-:Y:S02]  /*a3a0*/  ULDC.64 UR4, c[0x0][0x650] ;  /* 0x0001940000047ab9 */ /* 0x000fe40000000a00 */
[----:B------:R-:W-:Y:S02]  /*a3b0*/  ISETP.GE.U32.AND P0, PT, R16, UR4, PT ;  /* 0x0000000410007c0c */ /* 0x000fe4000bf06070 */
[----:B------:R-:W-:-:S04]  /*a3c0*/  IADD3 R17, R17, R3, RZ ;  /* 0x0000000311117210 */ /* 0x000fc80007ffe0ff */
[----:B------:R-:W-:-:S13]  /*a3d0*/  ISETP.GE.U32.AND.EX P0, PT, R17, UR5, PT, P0 ;  /* 0x0000000511007c0c */ /* 0x000fda000bf06100 */
[----:B------:R-:W-:Y:S05]  /*a3e0*/  @P0 BRA `(.L_x_282) ;  /* 0x0000000400640947 */ /* 0x000fea0003800000 */
[----:B------:R-:W0:Y:S01]  /*a3f0*/  S2R R12, SR_CTAID.X ;  /* 0x00000000000c7919 */ /* 0x000e220000002500 */
[----:B-12---:R-:W1:Y:S01]  /*a400*/  LDC.64 R10, c[0x0][0x628] ;  /* 0x00018a00ff0a7b82 */ /* 0x006e620000000a00 */
[----:B------:R-:W-:Y:S01]  /*a410*/  ULDC UR4, c[0x0][0x150] ;  /* 0x0000540000047ab9 */ /* 0x000fe20000000800 */
[----:B------:R-:W-:Y:S01]  /*a420*/  IMAD.MOV.U32 R8, RZ, RZ, R16 ;  /* 0x000000ffff087224 */ /* 0x000fe200078e0010 */
[----:B------:R-:W2:Y:S01]  /*a430*/  S2R R24, SR_CTAID.Y ;  /* 0x0000000000187919 */ /* 0x000ea20000002600 */
[----:B------:R-:W-:-:S04]  /*a440*/  IMAD.MOV.U32 R9, RZ, RZ, R17 ;  /* 0x000000ffff097224 */ /* 0x000fc800078e0011 */
[----:B------:R-:W2:Y:S08]  /*a450*/  LDC R21, c[0x0][0x144] ;  /* 0x00005100ff157b82 */ /* 0x000eb00000000800 */
[----:B------:R-:W2:Y:S08]  /*a460*/  LDC R0, c[0x0][0x630] ;  /* 0x00018c00ff007b82 */ /* 0x000eb00000000800 */
[----:B------:R-:W2:Y:S01]  /*a470*/  LDC.64 R14, c[0x0][0x620] ;  /* 0x00018800ff0e7b82 */ /* 0x000ea20000000a00 */
[----:B-1----:R-:W-:-:S04]  /*a480*/  ISETP.NE.U32.AND P0, PT, R10, RZ, PT ;  /* 0x000000ff0a00720c */ /* 0x002fc80003f05070 */
[----:B------:R-:W-:Y:S02]  /*a490*/  ISETP.NE.AND.EX P0, PT, R11, RZ, PT, P0 ;  /* 0x000000ff0b00720c */ /* 0x000fe40003f05300 */
[----:B0-----:R-:W-:-:S05]  /*a4a0*/  I2FP.F32.U32 R3, R12 ;  /* 0x0000000c00037245 */ /* 0x001fca0000201000 */
[----:B------:R-:W-:-:S04]  /*a4b0*/  FMUL R3, R3, UR4 ;  /* 0x0000000403037c20 */ /* 0x000fc80008400000 */
[----:B------:R0:W1:Y:S02]  /*a4c0*/  F2I.U32.TRUNC.NTZ R20, R3 ;  /* 0x0000000300147305 */ /* 0x000064000020f000 */
[----:B------:R-:W-:Y:S05]  /*a4d0*/  @!P0 BRA `(.L_x_283) ;  /* 0x0000000000288947 */ /* 0x000fea0003800000 */
[----:B0-----:R-:W0:Y:S02]  /*a4e0*/  LDC R3, c[0x0][0x634] ;  /* 0x00018d00ff037b82 */ /* 0x001e240000000800 */
        /* <DEDUP_REMOVED lines=9> */
.L_x_283:
[----:B------:R-:W3:Y:S01]  /*a580*/  LDC.64 R28, c[0x0][0x640] ;  /* 0x00019000ff1c7b82 */ /* 0x000ee20000000a00 */
[-CC-:B--2---:R-:W-:Y:S01]  /*a590*/  SHF.R.U64 R23, R8, R0.reuse, R9.reuse ;  /* 0x0000000008177219 */ /* 0x184fe20000001209 */
[----:B-1----:R-:W-:Y:S01]  /*a5a0*/  IMAD.MOV R20, RZ, RZ, -R20 ;  /* 0x000000ffff147224 */ /* 0x002fe200078e0a14 */
[----:B------:R-:W-:Y:S01]  /*a5b0*/  SHF.R.U32.HI R0, RZ, R0, R9 ;  /* 0x00000000ff007219 */ /* 0x000fe20000011609 */
[----:B------:R-:W-:Y:S01]  /*a5c0*/  ULDC UR4, c[0x0][0x154] ;  /* 0x0000550000047ab9 */ /* 0x000fe20000000800 */
[----:B0-----:R-:W-:Y:S01]  /*a5d0*/  IADD3 R3, P0, RZ, -R23, RZ ;  /* 0x80000017ff037210 */ /* 0x001fe20007f1e0ff */
[----:B------:R-:W-:Y:S02]  /*a5e0*/  IMAD R21, R21, R20, R12 ;  /* 0x0000001415157224 */ /* 0x000fe400078e020c */
[----:B------:R-:W0:Y:S01]  /*a5f0*/  LDC R6, c[0x0][0x618] ;  /* 0x00018600ff067b82 */ /* 0x000e220000000800 */
[----:B------:R-:W-:Y:S01]  /*a600*/  IADD3.X R5, RZ, ~R0, RZ, P0, !PT ;  /* 0x80000000ff057210 */ /* 0x000fe200007fe4ff */
[----:B------:R-:W-:-:S04]  /*a610*/  IMAD.MOV.U32 R7, RZ, RZ, 0x1 ;  /* 0x00000001ff077424 */ /* 0x000fc800078e00ff */
[-C--:B------:R-:W-:Y:S02]  /*a620*/  IMAD R0, R5, R14.reuse, RZ ;  /* 0x0000000e05007224 */ /* 0x080fe400078e02ff */
[----:B------:R-:W1:Y:S01]  /*a630*/  LDC R8, c[0x0][0x608] ;  /* 0x00018200ff087b82 */ /* 0x000e620000000800 */
[----:B------:R-:W-:-:S04]  /*a640*/  IMAD.WIDE.U32 R4, R3, R14, R16 ;  /* 0x0000000e03047225 */ /* 0x000fc800078e0010 */
[----:B------:R-:W-:Y:S01]  /*a650*/  IMAD R3, R3, R15, R0 ;  /* 0x0000000f03037224 */ /* 0x000fe200078e0200 */
[----:B------:R-:W-:Y:S02]  /*a660*/  I2FP.F32.U32 R0, R24 ;  /* 0x0000001800007245 */ /* 0x000fe40000201000 */
[----:B------:R-:W2:Y:S01]  /*a670*/  LDC R26, c[0x0][0x658] ;  /* 0x00019600ff1a7b82 */ /* 0x000ea20000000800 */
[----:B------:R-:W-:Y:S01]  /*a680*/  IMAD.IADD R3, R5, 0x1, R3 ;  /* 0x0000000105037824 */ /* 0x000fe200078e0203 */
[----:B---3--:R-:W-:Y:S01]  /*a690*/  ISETP.NE.U32.AND P0, PT, R28, RZ, PT ;  /* 0x000000ff1c00720c */ /* 0x008fe20003f05070 */
[----:B------:R-:W-:Y:S01]  /*a6a0*/  FMUL R0, R0, UR4 ;  /* 0x0000000400007c20 */ /* 0x000fe20008400000 */
[----:B------:R-:W-:Y:S02]  /*a6b0*/  IMAD.MOV.U32 R5, RZ, RZ, -0x1 ;  /* 0xffffffffff057424 */ /* 0x000fe400078e00ff */
[----:B------:R-:W-:Y:S01]  /*a6c0*/  ISETP.NE.AND.EX P0, PT, R29, RZ, PT, P0 ;  /* 0x000000ff1d00720c */ /* 0x000fe20003f05300 */
[----:B------:R3:W2:Y:S01]  /*a6d0*/  F2I.U32.TRUNC.NTZ R13, R0 ;  /* 0x00000000000d7305 */ /* 0x0006a2000020f000 */
[----:B------:R-:W3:Y:S01]  /*a6e0*/  LDC R15, c[0x0][0x148] ;  /* 0x00005200ff0f7b82 */ /* 0x000ee20000000800 */
[----:B0-----:R-:W-:-:S02]  /*a6f0*/  SHF.R.U64 R12, R4, R6, R3 ;  /* 0x00000006040c7219 */ /* 0x001fc40000001203 */
[----:B------:R-:W-:-:S05]  /*a700*/  SHF.R.U32.HI R3, RZ, R6, R3 ;  /* 0x00000006ff037219 */ /* 0x000fca0000011603 */
[----:B------:R-:W0:Y:S01]  /*a710*/  LDC R20, c[0x0][0x600] ;  /* 0x00018000ff147b82 */ /* 0x000e220000000800 */
[-CC-:B-1----:R-:W-:Y:S02]  /*a720*/  SHF.R.U64 R10, R12, R8.reuse, R3.reuse ;  /* 0x000000080c0a7219 */ /* 0x182fe40000001203 */
[----:B------:R-:W-:-:S05]  /*a730*/  SHF.R.U32.HI R3, RZ, R8, R3 ;  /* 0x00000008ff037219 */ /* 0x000fca0000011603 */
[----:B------:R-:W1:Y:S01]  /*a740*/  LDC R27, c[0x0][0x648] ;  /* 0x00019200ff1b7b82 */ /* 0x000e620000000800 */
[-C--:B--2---:R-:W-:Y:S02]  /*a750*/  SHF.L.U32 R4, R5, R26.reuse, RZ ;  /* 0x0000001a05047219 */ /* 0x084fe400000006ff */
[--C-:B------:R-:W-:Y:S02]  /*a760*/  SHF.R.U64 R14, R10, R26, R3.reuse ;  /* 0x0000001a0a0e7219 */ /* 0x100fe40000001203 */
[----:B------:R-:W-:Y:S02]  /*a770*/  LOP3.LUT R25, RZ, R4, RZ, 0x33, !PT ;  /* 0x00000004ff197212 */ /* 0x000fe400078e33ff */
[-C--:B------:R-:W-:Y:S01]  /*a780*/  SHF.R.U32.HI R5, RZ, R26.reuse, R3 ;  /* 0x0000001aff057219 */ /* 0x080fe20000011603 */
[----:B------:R-:W2:Y:S01]  /*a790*/  LDC R30, c[0x0][0x638] ;  /* 0x00018e00ff1e7b82 */ /* 0x000ea20000000800 */
[----:B------:R-:W-:Y:S01]  /*a7a0*/  SHF.L.U32 R152, R7, R26, RZ ;  /* 0x0000001a07987219 */ /* 0x000fe200000006ff */
[----:B------:R-:W-:-:S06]  /*a7b0*/  IMAD.MOV.U32 R4, RZ, RZ, R14 ;  /* 0x000000ffff047224 */ /* 0x000fcc00078e000e */
[----:B------:R-:W0:Y:S01]  /*a7c0*/  LDC R31, c[0x0][0x610] ;  /* 0x00018400ff1f7b82 */ /* 0x000e220000000800 */
[----:B------:R-:W-:Y:S05]  /*a7d0*/  @!P0 BRA `(.L_x_284) ;  /* 0x0000000000288947 */ /* 0x000fea0003800000 */
[----:B------:R-:W4:Y:S02]  /*a7e0*/  LDC R3, c[0x0][0x64c] ;  /* 0x00019300ff037b82 */ /* 0x000f240000000800 */
[----:B----4-:R-:W-:-:S05]  /*a7f0*/  IADD3 R3, P0, R14, R3, RZ ;  /* 0x000000030e037210 */ /* 0x010fca0007f1e0ff */
[----:B------:R-:W-:-:S04]  /*a800*/  IMAD.X R11, RZ, RZ, R5, P0 ;  /* 0x000000ffff0b7224 */ /* 0x000fc800000e0605 */
[----:B------:R-:W-:-:S04]  /*a810*/  IMAD.WIDE.U32 R4, R11, R28, RZ ;  /* 0x0000001c0b047225 */ /* 0x000fc800078e00ff */
[----:B------:R-:W-:-:S04]  /*a820*/  IMAD.WIDE.U32 R6, P0, R3, R29, R4 ;  /* 0x0000001d03067225 */ /* 0x000fc80007800004 */
[----:B------:R-:W-:Y:S01]  /*a830*/  IMAD.WIDE.U32 R4, R3, R28, RZ ;  /* 0x0000001c03047225 */ /* 0x000fe200078e00ff */
[----:B------:R-:W-:-:S03]  /*a840*/  MOV R8, R7 ;  /* 0x0000000700087202 */ /* 0x000fc60000000f00 */
[----:B------:R-:W-:Y:S01]  /*a850*/  IMAD.X R9, RZ, RZ, RZ, P0 ;  /* 0x000000ffff097224 */ /* 0x000fe200000e06ff */
[----:B------:R-:W-:-:S05]  /*a860*/  IADD3 RZ, P0, R5, R6, RZ ;  /* 0x0000000605ff7210 */ /* 0x000fca0007f1e0ff */
[----:B------:R-:W-:-:S08]  /*a870*/  IMAD.WIDE.U32.X R4, R11, R29, R8, P0 ;  /* 0x0000001d0b047225 */ /* 0x000fd000000e0408 */
.L_x_284:
[----:B------:R-:W-:Y:S01]  /*a880*/  ISETP.NE.AND P0, PT, R2, 0x1, PT ;  /* 0x000000010200780c */ /* 0x000fe20003f05270 */
[----:B0-----:R-:W-:Y:S01]  /*a890*/  VIADD R7, R20, 0xffffffff ;  /* 0xffffffff14077836 */ /* 0x001fe20000000000 */
[----:B-1-3--:R-:W-:Y:S01]  /*a8a0*/  SHF.R.U64 R0, R4, R27, R5 ;  /* 0x0000001b04007219 */ /* 0x00afe20000001205 */
[----:B------:R-:W-:Y:S01]  /*a8b0*/  IMAD.MOV R13, RZ, RZ, -R13 ;  /* 0x000000ffff0d7224 */ /* 0x000fe200078e0a0d */
[----:B------:R-:W-:Y:S01]  /*a8c0*/  LOP3.LUT R5, R10, R25, RZ, 0xc0, !PT ;  /* 0x000000190a057212 */ /* 0x000fe200078ec0ff */
[----:B------:R-:W-:Y:S02]  /*a8d0*/  IMAD.MOV.U32 R4, RZ, RZ, 0x1 ;  /* 0x00000001ff047424 */ /* 0x000fe400078e00ff */
[----:B------:R-:W-:Y:S02]  /*a8e0*/  IMAD.MOV R3, RZ, RZ, -R0 ;  /* 0x000000ffff037224 */ /* 0x000fe400078e0a00 */
[----:B------:R-:W-:Y:S01]  /*a8f0*/  IMAD R152, R152, R0, R5 ;  /* 0x0000000098987224 */ /* 0x000fe200078e0205 */
[----:B------:R-:W-:Y:S01]  /*a900*/  LOP3.LUT R5, R12, R7, RZ, 0xc0, !PT ;  /* 0x000000070c057212 */ /* 0x000fe200078ec0ff */
[----:B--2---:R-:W-:-:S02]  /*a910*/  IMAD R0, R3, R30, R14 ;  /* 0x0000001e03007224 */ /* 0x004fc400078e020e */
[----:B------:R-:W-:Y:S02]  /*a920*/  @P0 IMAD R21, R15, R13, R24 ;  /* 0x0000000d0f150224 */ /* 0x000fe400078e0218 */
[----:B------:R-:W-:Y:S01]  /*a930*/  IMAD R3, R0, R20, R5 ;  /* 0x0000001400037224 */ /* 0x000fe200078e0205 */
[----:B------:R-:W-:Y:S01]  /*a940*/  PRMT R0, R4, 0x7610, R0 ;  /* 0x0000761004007816 */ /* 0x000fe20000000000 */
[----:B------:R-:W-:-:S05]  /*a950*/  IMAD R152, R152, R31, R21 ;  /* 0x0000001f98987224 */ /* 0x000fca00078e0215 */
[----:B------:R-:W-:Y:S02]  /*a960*/  SEL R153, R3, R152, !P0 ;  /* 0x0000009803997207 */ /* 0x000fe40004000000 */
[----:B------:R-:W-:-:S07]  /*a970*/  SEL R152, R152, R3, !P0 ;  /* 0x0000000398987207 */ /* 0x000fce0004000000 */
.L_x_282:
[----:B------:R-:W-:-:S13]  /*a980*/  LOP3.LUT P0, RZ, R0, 0xff, RZ, 0xc0, !PT ;  /* 0x000000ff00ff7812 */ /* 0x000fda000780c0ff */
[----:B------:R-:W-:Y:S05]  /*a990*/  @P0 BRA `(.L_x_285) ;  /* 0xffffff6400980947 */ /* 0x000fea000383ffff */
[----:B------:R-:W-:Y:S05]  /*a9a0*/  EXIT ;  /* 0x000000000000794d */ /* 0x000fea0003800000 */
.L_x_4:
[----:B0-----:R-:W-:Y:S01]  /*a9b0*/  ULDC.64 UR4, c[0x0][0x650] ;  /* 0x0001940000047ab9 */ /* 0x001fe20000000a00 */
        /* <DEDUP_REMOVED lines=8> */
[----:B------:R-:W-:Y:S01]  /*aa40*/  MOV R10, R16 ;  /* 0x00000010000a7202 */ /* 0x000fe20000000f00 */
[----:B------:R-:W-:-:S06]  /*aa50*/  IMAD.MOV.U32 R11, RZ, RZ, R17 ;  /* 0x000000ffff0b7224 */ /* 0x000fcc00078e0011 */
        /* <DEDUP_REMOVED lines=15> */
.L_x_287:
[--C-:B------:R-:W-:Y:S01]  /*ab50*/  SHF.R.U64 R12, R10, R14, R11.reuse ;  /* 0x0000000e0a0c7219 */ /* 0x100fe2000000120b */
[----:B------:R-:W0:Y:S01]  /*ab60*/  LDC R22, c[0x0][0x618] ;  /* 0x00018600ff167b82 */ /* 0x000e220000000800 */
[----:B------:R-:W-:Y:S01]  /*ab70*/  I2FP.F32.U32 R6, R4 ;  /* 0x0000000400067245 */ /* 0x000fe20000201000 */
[----:B------:R-:W-:Y:S01]  /*ab80*/  ULDC UR4, c[0x0][0x150] ;  /* 0x0000540000047ab9 */ /* 0x000fe20000000800 */
[----:B------:R-:W-:Y:S02]  /*ab90*/  SHF.R.U32.HI R5, RZ, R14, R11 ;  /* 0x0000000eff057219 */ /* 0x000fe4000001160b */
[----:B------:R-:W-:Y:S01]  /*aba0*/  IADD3 R9, P0, RZ, -R12, RZ ;  /* 0x8000000cff097210 */ /* 0x000fe20007f1e0ff */
[----:B------:R-:W-:Y:S01]  /*abb0*/  FMUL R11, R6, UR4 ;  /* 0x00000004060b7c20 */ /* 0x000fe20008400000 */
[----:B------:R-:W-:Y:S01]  /*abc0*/  ULDC UR4, c[0x0][0x154] ;  /* 0x0000550000047ab9 */ /* 0x000fe20000000800 */
[----:B------:R-:W1:Y:S02]  /*abd0*/  LDC.64 R24, c[0x0][0x640] ;  /* 0x00019000ff187b82 */ /* 0x000e640000000a00 */
[----:B------:R-:W-:-:S02]  /*abe0*/  IMAD.X R5, RZ, RZ, ~R5, P0 ;  /* 0x000000ffff057224 */ /* 0x000fc400000e0e05 */
[----:B------:R-:W2:Y:S01]  /*abf0*/  F2I.U32.TRUNC.NTZ R11, R11 ;  /* 0x0000000b000b7305 */ /* 0x000ea2000020f000 */
[----:B------:R-:W-:-:S03]  /*ac00*/  IMAD.WIDE.U32 R6, R9, R20, R16 ;  /* 0x0000001409067225 */ /* 0x000fc600078e0010 */
[----:B------:R-:W3:Y:S01]  /*ac10*/  LDC R13, c[0x0][0x144] ;  /* 0x00005100ff0d7b82 */ /* 0x000ee20000000800 */
[----:B------:R-:W-:-:S04]  /*ac20*/  IMAD R8, R5, R20, RZ ;  /* 0x0000001405087224 */ /* 0x000fc800078e02ff */
[----:B------:R-:W-:Y:S01]  /*ac30*/  IMAD R5, R9, R21, R8 ;  /* 0x0000001509057224 */ /* 0x000fe200078e0208 */
[----:B------:R-:W-:Y:S02]  /*ac40*/  MOV R8, 0xffffffff ;  /* 0xffffffff00087802 */ /* 0x000fe40000000f00 */
[----:B------:R-:W4:Y:S01]  /*ac50*/  LDC R14, c[0x0][0x608] ;  /* 0x00018200ff0e7b82 */ /* 0x000f220000000800 */
[----:B------:R-:W-:Y:S01]  /*ac60*/  IMAD.IADD R5, R7, 0x1, R5 ;  /* 0x0000000107057824 */ /* 0x000fe200078e0205 */
[----:B------:R-:W-:-:S04]  /*ac70*/  I2FP.F32.U32 R7, R3 ;  /* 0x0000000300077245 */ /* 0x000fc80000201000 */
[-C--:B0-----:R-:W-:Y:S01]  /*ac80*/  SHF.R.U64 R10, R6, R22.reuse, R5 ;  /* 0x00000016060a7219 */ /* 0x081fe20000001205 */
[----:B--2---:R-:W-:Y:S01]  /*ac90*/  IMAD.MOV R6, RZ, RZ, -R11 ;  /* 0x000000ffff067224 */ /* 0x004fe200078e0a0b */
[----:B------:R-:W0:Y:S01]  /*aca0*/  LDC R9, c[0x0][0x658] ;  /* 0x00019600ff097b82 */ /* 0x000e220000000800 */
[----:B-1----:R-:W-:Y:S01]  /*acb0*/  ISETP.NE.U32.AND P0, PT, R24, RZ, PT ;  /* 0x000000ff1800720c */ /* 0x002fe20003f05070 */
[----:B------:R-:W-:Y:S01]  /*acc0*/  FMUL R7, R7, UR4 ;  /* 0x0000000407077c20 */ /* 0x000fe20008400000 */
[----:B------:R-:W-:Y:S02]  /*acd0*/  SHF.R.U32.HI R5, RZ, R22, R5 ;  /* 0x00000016ff057219 */ /* 0x000fe40000011605 */
[----:B------:R-:W-:-:S03]  /*ace0*/  ISETP.NE.AND.EX P0, PT, R25, RZ, PT, P0 ;  /* 0x000000ff1900720c */ /* 0x000fc60003f05300 */
[----:B------:R-:W1:Y:S01]  /*acf0*/  LDC R20, c[0x0][0x148] ;  /* 0x00005200ff147b82 */ /* 0x000e620000000800 */
[----:B---3--:R-:W-:Y:S02]  /*ad00*/  IMAD R23, R13, R6, R4 ;  /* 0x000000060d177224 */ /* 0x008fe400078e0204 */
[----:B------:R-:W-:-:S05]  /*ad10*/  IMAD.MOV.U32 R6, RZ, RZ, 0x1 ;  /* 0x00000001ff067424 */ /* 0x000fca00078e00ff */
[----:B------:R-:W2:Y:S01]  /*ad20*/  LDC R21, c[0x0][0x600] ;  /* 0x00018000ff157b82 */ /* 0x000ea20000000800 */
[-CC-:B----4-:R-:W-:Y:S02]  /*ad30*/  SHF.R.U64 R13, R10, R14.reuse, R5.reuse ;  /* 0x0000000e0a0d7219 */ /* 0x190fe40000001205 */
[----:B------:R-:W-:Y:S02]  /*ad40*/  SHF.R.U32.HI R4, RZ, R14, R5 ;  /* 0x0000000eff047219 */ /* 0x000fe40000011605 */
[----:B------:R3:W4:Y:S03]  /*ad50*/  F2I.U32.TRUNC.NTZ R14, R7 ;  /* 0x00000007000e7305 */ /* 0x000726000020f000 */
[----:B------:R-:W1:Y:S01]  /*ad60*/  LDC R26, c[0x0][0x648] ;  /* 0x00019200ff1a7b82 */ /* 0x000e620000000800 */
[-C--:B0-----:R-:W-:Y:S02]  /*ad70*/  SHF.R.U64 R15, R13, R9.reuse, R4 ;  /* 0x000000090d0f7219 */ /* 0x081fe40000001204 */
[----:B------:R-:W-:-:S02]  /*ad80*/  SHF.L.U32 R8, R8, R9, RZ ;  /* 0x0000000908087219 */ /* 0x000fc400000006ff */
[-C--:B------:R-:W-:Y:S01]  /*ad90*/  SHF.R.U32.HI R5, RZ, R9.reuse, R4 ;  /* 0x00000009ff057219 */ /* 0x080fe20000011604 */
[----:B------:R-:W-:Y:S01]  /*ada0*/  IMAD.MOV.U32 R4, RZ, RZ, R15 ;  /* 0x000000ffff047224 */ /* 0x000fe200078e000f */
[----:B------:R-:W-:Y:S01]  /*adb0*/  SHF.L.U32 R22, R6, R9, RZ ;  /* 0x0000000906167219 */ /* 0x000fe200000006ff */
[----:B------:R-:W0:Y:S01]  /*adc0*/  LDC R27, c[0x0][0x638] ;  /* 0x00018e00ff1b7b82 */ /* 0x000e220000000800 */
[----:B------:R-:W-:-:S07]  /*add0*/  LOP3.LUT R28, RZ, R8, RZ, 0x33, !PT ;  /* 0x00000008ff1c7212 */ /* 0x000fce00078e33ff */
        /* <DEDUP_REMOVED lines=12> */
.L_x_288:
[----:B------:R-:W-:Y:S01]  /*aea0*/  ISETP.NE.AND P0, PT, R2, 0x1, PT ;  /* 0x000000010200780c */ /* 0x000fe20003f05270 */
[----:B--2---:R-:W-:Y:S01]  /*aeb0*/  VIADD R7, R21, 0xffffffff ;  /* 0xffffffff15077836 */ /* 0x004fe20000000000 */
[----:B-1----:R-:W-:Y:S01]  /*aec0*/  SHF.R.U64 R5, R4, R26, R5 ;  /* 0x0000001a04057219 */ /* 0x002fe20000001205 */
[----:B------:R-:W-:Y:S01]  /*aed0*/  IMAD.MOV R14, RZ, RZ, -R14 ;  /* 0x000000ffff0e7224 */ /* 0x000fe200078e0a0e */
[----:B------:R-:W-:Y:S01]  /*aee0*/  LOP3.LUT R4, R13, R28, RZ, 0xc0, !PT ;  /* 0x0000001c0d047212 */ /* 0x000fe200078ec0ff */
[----:B------:R-:W-:Y:S01]  /*aef0*/  IMAD.MOV.U32 R8, RZ, RZ, R12 ;  /* 0x000000ffff087224 */ /* 0x000fe200078e000c */
[----:B------:R-:W-:Y:S02]  /*af00*/  IADD3 R6, -R5, RZ, RZ ;  /* 0x000000ff05067210 */ /* 0x000fe40007ffe1ff */
[----:B------:R-:W-:Y:S01]  /*af10*/  LOP3.LUT R10, R10, R7, RZ, 0xc0, !PT ;  /* 0x000000070a0a7212 */ /* 0x000fe200078ec0ff */
[----:B------:R-:W-:-:S04]  /*af20*/  IMAD R4, R22, R5, R4 ;  /* 0x0000000516047224 */ /* 0x000fc800078e0204 */
[----:B------:R-:W-:Y:S02]  /*af30*/  @P0 IMAD R23, R20, R14, R3 ;  /* 0x0000000e14170224 */ /* 0x000fe400078e0203 */
[----:B0-----:R-:W-:Y:S02]  /*af40*/  IMAD R3, R6, R27, R15 ;  /* 0x0000001b06037224 */ /* 0x001fe400078e020f */
[----:B------:R-:W-:Y:S02]  /*af50*/  IMAD R7, R4, R29, R23 ;  /* 0x0000001d04077224 */ /* 0x000fe400078e0217 */
[----:B------:R-:W-:Y:S02]  /*af60*/  IMAD R4, R3, R21, R10 ;  /* 0x0000001503047224 */ /* 0x000fe400078e020a */
[----:B------:R-:W-:-:S03]  /*af70*/  IMAD.MOV.U32 R6, RZ, RZ, 0x1 ;  /* 0x00000001ff067424 */ /* 0x000fc600078e00ff */
[----:B------:R-:W-:Y:S02]  /*af80*/  SEL R9, R4, R7, !P0 ;  /* 0x0000000704097207 */ /* 0x000fe40004000000 */
[----:B------:R-:W-:-:S07]  /*af90*/  SEL R7, R7, R4, !P0 ;  /* 0x0000000407077207 */ /* 0x000fce0004000000 */
.L_x_286:
[----:B------:R-:W-:-:S08]  /*afa0*/  NOP ;  /* 0x0000000000007918 */ /* 0x000fd00000000000 */
[----:B------:R-:W0:-:S00]  /*afb0*/  USETMAXREG.DEALLOC.CTAPOOL 0x28 ;  /* 0x00000028000079c8 */ /* 0x000e0000080e0500 */
[----:B0-----:R-:W-:-:S13]  /*afc0*/  ISETP.NE.AND P0, PT, R0, RZ, PT ;  /* 0x000000ff0000720c */ /* 0x001fda0003f05270 */
[----:B------:R-:W-:Y:S05]  /*afd0*/  @P0 EXIT ;  /* 0x000000000000094d */ /* 0x000fea0003800000 */
[----:B------:R-:W-:Y:S01]  /*afe0*/  LOP3.LUT P0, RZ, R6, 0xff, RZ, 0xc0, !PT ;  /* 0x000000ff06ff7812 */ /* 0x000fe2000780c0ff */
[----:B------:R-:W-:Y:S02]  /*aff0*/  IMAD.MOV.U32 R0, RZ, RZ, 0x1 ;  /* 0x00000001ff007424 */ /* 0x000fe400078e00ff */
[----:B------:R-:W-:-:S10]  /*b000*/  IMAD.MOV.U32 R12, RZ, RZ, RZ ;  /* 0x000000ffff0c7224 */ /* 0x000fd400078e00ff */
[----:B------:R-:W-:Y:S05]  /*b010*/  @!P0 BRA `(.L_x_289) ;  /* 0x0000000c00308947 */ /* 0x000fea0003800000 */
[----:B------:R-:W0:Y:S01]  /*b020*/  LDC R0, c[0x0][0x28c] ;  /* 0x0000a300ff007b82 */ /* 0x000e220000000800 */
[----:B------:R-:W-:Y:S01]  /*b030*/  ULDC UR5, c[0x0][0x600] ;  /* 0x0001800000057ab9 */ /* 0x000fe20000000800 */
[----:B------:R-:W-:Y:S01]  /*b040*/  ULDC UR4, c[0x0][0xc] ;  /* 0x0000030000047ab9 */ /* 0x000fe20000000800 */
[----:B------:R-:W-:Y:S01]  /*b050*/  UIADD3 UR16, UR5, -0x1, URZ ;  /* 0xffffffff05107890 */ /* 0x000fe2000fffe03f */
[C---:B------:R-:W-:Y:S01]  /*b060*/  LOP3.LUT P2, RZ, R18.reuse, 0x7f, RZ, 0xc0, !PT ;  /* 0x0000007f12ff7812 */ /* 0x040fe2000784c0ff */
[----:B------:R-:W-:Y:S01]  /*b070*/  ULDC UR6, c[0x0][0x658] ;  /* 0x0001960000067ab9 */ /* 0x000fe20000000800 */
[----:B------:R-:W-:Y:S01]  /*b080*/  ULDC UR5, c[0x0][0x10] ;  /* 0x0000040000057ab9 */ /* 0x000fe20000000800 */
[----:B------:R-:W-:Y:S01]  /*b090*/  UMOV UR7, 0xffffffff ;  /* 0xffffffff00077882 */ /* 0x000fe20000000000 */
[----:B------:R-:W-:Y:S01]  /*b0a0*/  UMOV UR8, 0x1 ;  /* 0x0000000100087882 */ /* 0x000fe20000000000 */
[----:B------:R-:W-:Y:S01]  /*b0b0*/  UIMAD.WIDE.U32 UR4, UR4, UR5, URZ ;  /* 0x00000005040472a5 */ /* 0x000fe2000f8e003f */
[----:B------:R-:W-:Y:S01]  /*b0c0*/  LOP3.LUT P0, RZ, R18, 0x1f, RZ, 0xc0, !PT ;  /* 0x0000001f12ff7812 */ /* 0x000fe2000780c0ff */
[----:B------:R-:W-:Y:S01]  /*b0d0*/  USHF.L.U32 UR7, UR7, UR6, URZ ;  /* 0x0000000607077299 */ /* 0x000fe2000800063f */
[----:B------:R-:W-:Y:S01]  /*b0e0*/  BSSY B0, `(.L_x_289) ;  /* 0x00000bf000007945 */ /* 0x000fe20003800000 */
[----:B------:R-:W-:Y:S01]  /*b0f0*/  USHF.L.U32 UR18, UR8, UR6, URZ ;  /* 0x0000000608127299 */ /* 0x000fe2000800063f */
[----:B------:R-:W-:Y:S01]  /*b100*/  IMAD.MOV.U32 R13, RZ, RZ, 0x1 ;  /* 0x00000001ff0d7424 */ /* 0x000fe200078e00ff */
[----:B------:R-:W-:Y:S01]  /*b110*/  LOP3.LUT R11, R19, 0x2, RZ, 0xfc, !PT ;  /* 0x00000002130b7812 */ /* 0x000fe200078efcff */
[----:B------:R-:W-:Y:S01]  /*b120*/  ULDC UR6, c[0x0][0x14] ;  /* 0x0000050000067ab9 */ /* 0x000fe20000000800 */
[----:B------:R-:W-:Y:S01]  /*b130*/  PLOP3.LUT P0, PT, P0, P2, PT, 0x8a, 0x0 ;  /* 0x000000000000781c */ /* 0x000fe20000705172 */
[----:B------:R-:W-:Y:S01]  /*b140*/  UIMAD.WIDE.U32 UR20, UR4, UR6, URZ ;  /* 0x00000006041472a5 */ /* 0x000fe2000f8e003f */
[----:B------:R-:W-:Y:S01]  /*b150*/  MOV R12, RZ ;  /* 0x000000ff000c7202 */ /* 0x000fe20000000f00 */
[----:B------:R-:W-:-:S02]  /*b160*/  UIMAD UR13, UR5, UR6, URZ ;  /* 0x00000006050d72a4 */ /* 0x000fc4000f8e023f */
[----:B------:R-:W-:Y:S01]  /*b170*/  ULOP3.LUT UR17, URZ, UR7, URZ, 0x33, !UPT ;  /* 0x000000073f117292 */ /* 0x000fe2000f8e333f */
[----:B0-----:R-:W-:Y:S01]  /*b180*/  VIADD R0, R0, 0x1f ;  /* 0x0000001f00007836 */ /* 0x001fe20000000000 */
[----:B------:R-:W-:Y:S01]  /*b190*/  UIADD3 UR13, UR21, UR13, URZ ;  /* 0x0000000d150d7290 */ /* 0x000fe2000fffe03f */
[----:B------:R-:W-:-:S03]  /*b1a0*/  ULDC.64 UR22, c[0x0][0x198] ;  /* 0x0000660000167ab9 */ /* 0x000fc60000000a00 */
[----:B------:R-:W-:-:S04]  /*b1b0*/  SHF.R.S32.HI R3, RZ, 0x1f, R0 ;  /* 0x0000001fff037819 */ /* 0x000fc80000011400 */
[----:B------:R-:W-:Y:S01]  /*b1c0*/  LEA.HI R3, R3, R0, RZ, 0x5 ;  /* 0x0000000003037211 */ /* 0x000fe200078f28ff */
[----:B------:R-:W-:-:S03]  /*b1d0*/  IMAD.MOV.U32 R0, RZ, RZ, 0x1 ;  /* 0x00000001ff007424 */ /* 0x000fc600078e00ff */
[----:B------:R-:W-:-:S05]  /*b1e0*/  SHF.R.S32.HI R3, RZ, 0x5, R3 ;  /* 0x00000005ff037819 */ /* 0x000fca0000011403 */
[----:B------:R-:W-:-:S07]  /*b1f0*/  VIADD R10, R3, 0x1 ;  /* 0x00000001030a7836 */ /* 0x000fce0000000000 */
.L_x_301:
[----:B------:R-:W-:-:S03]  /*b200*/  UMOV UR4, 0xffffffff ;  /* 0xffffffff00047882 */ /* 0x000fc60000000000 */
[----:B------:R-:W-:Y:S05]  /*b210*/  BRA.DIV UR4, `(.L_x_290) ;  /* 0x0000001204507947 */ /* 0x000fea000b800000 */
[----:B------:R-:W-:-:S13]  /*b220*/  ELECT P6, URZ, PT ;  /* 0x00000000003f782f */ /* 0x000fda00038c0000 */
.L_x_317:
[----:B------:R-:W0:Y:S01]  /*b230*/  LDC R4, c[0x0][0x28c] ;  /* 0x0000a300ff047b82 */ /* 0x000e220000000800 */
[----:B------:R-:W-:Y:S01]  /*b240*/  BSSY B1, `(.L_x_291) ;  /* 0x0000037000017945 */ /* 0x000fe20003800000 */
[----:B0-----:R-:W-:-:S13]  /*b250*/  ISETP.LT.OR P6, PT, R4, 0x1, !P6 ;  /* 0x000000010400780c */ /* 0x001fda00077c1670 */
[----:B------:R-:W-:Y:S05]  /*b260*/  @P6 BRA `(.L_x_292) ;  /* 0x0000000000d06947 */ /* 0x000fea0003800000 */
[----:B------:R-:W-:Y:S02]  /*b270*/  IMAD.SHL.U32 R15, R9, 0x80, RZ ;  /* 0x00000080090f7824 */ /* 0x000fe400078e00ff */
[----:B------:R-:W-:Y:S02]  /*b280*/  IMAD.SHL.U32 R18, R7, 0x100, RZ ;  /* 0x0000010007127824 */ /* 0x000fe400078e00ff */
[----:B------:R-:W-:Y:S02]  /*b290*/  IMAD.MOV.U32 R20, RZ, RZ, RZ ;  /* 0x000000ffff147224 */ /* 0x000fe400078e00ff */
[----:B------:R-:W-:Y:S02]  /*b2a0*/  IMAD.MOV.U32 R4, RZ, RZ, R10 ;  /* 0x000000ffff047224 */ /* 0x000fe400078e000a */
[----:B------:R-:W-:Y:S02]  /*b2b0*/  IMAD.MOV.U32 R5, RZ, RZ, R0 ;  /* 0x000000ffff057224 */ /* 0x000fe400078e0000 */
[----:B------:R-:W-:-:S07]  /*b2c0*/  IMAD.MOV.U32 R6, RZ, RZ, R12 ;  /* 0x000000ffff067224 */ /* 0x000fce00078e000c */
.L_x_296:
[----:B------:R-:W0:Y:S01]  /*b2d0*/  S2R R14, SR_CgaCtaId ;  /* 0x00000000000e7919 */ /* 0x000e220000008800 */
[----:B------:R-:W-:Y:S01]  /*b2e0*/  MOV R7, 0x400 ;  /* 0x0000040000077802 */ /* 0x000fe20000000f00 */
[----:B------:R-:W1:Y:S03]  /*b2f0*/  @!P2 LDC R9, c[0x0][0x500] ;  /* 0x00014000ff09ab82 */ /* 0x000e660000000800 */
[----:B0-----:R-:W-:Y:S02]  /*b300*/  LEA R21, R14, R7, 0x18 ;  /* 0x000000070e157211 */ /* 0x001fe400078ec0ff */
[----:B------:R-:W-:Y:S02]  /*b310*/  SHF.L.U32 R7, R5, 0x1f, RZ ;  /* 0x0000001f05077819 */ /* 0x000fe400000006ff */
[----:B------:R-:W-:-:S04]  /*b320*/  LEA R14, R6, R21, 0x3 ;  /* 0x00000015060e7211 */ /* 0x000fc800078e18ff */
[----:B------:R-:W0:Y:S02]  /*b330*/  SYNCS.PHASECHK.TRANS64.TRYWAIT P1, [R14+URZ+0x48], R7 ;  /* 0x000048070e0075a7 */ /* 0x000e24000802017f */
[----:B01----:R-:W-:Y:S05]  /*b340*/  @!P1 BRA `(.L_x_293) ;  /* 0x0000001000249947 */ /* 0x003fea0003800000 */
.L_x_318:
[----:B0-----:R-:W-:Y:S01]  /*b350*/  PRMT R7, R11, 0x9910, RZ ;  /* 0x000099100b077816 */ /* 0x001fe200000000ff */
[----:B------:R0:W-:Y:S03]  /*b360*/  @!P2 SYNCS.ARRIVE.TRANS64 RZ, [R14+URZ], R9 ;  /* 0x000000090effa9a7 */ /* 0x0001e6000800003f */
[----:B------:R-:W-:-:S13]  /*b370*/  ISETP.NE.AND P1, PT, R7, 0x2, PT ;  /* 0x000000020700780c */ /* 0x000fda0003f25270 */
[----:B0-----:R-:W-:Y:S05]  /*b380*/  @P1 BRA `(.L_x_294) ;  /* 0x0000000000041947 */ /* 0x001fea0003800000 */
[----:B------:R-:W-:Y:S01]  /*b390*/  BPT.TRAP 0x1 ;  /* 0x000000040000795c */ /* 0x000fe20000300000 */
.L_x_294:
[----:B------:R-:W-:Y:S05]  /*b3a0*/  @P0 BRA `(.L_x_295) ;  /* 0x0000000000040947 */ /* 0x000fea0003800000 */
[----:B------:R-:W-:Y:S01]  /*b3b0*/  BPT.TRAP 0x1 ;  /* 0x000000040000795c */ /* 0x000fe20000300000 */
.L_x_295:
[--C-:B------:R-:W-:Y:S01]  /*b3c0*/  IMAD R7, R6, 0x4000, R21.reuse ;  /* 0x0000400006077824 */ /* 0x100fe200078e0215 */
[----:B------:R-:W-:Y:S01]  /*b3d0*/  R2UR UR9, R14 ;  /* 0x000000000e0972ca */ /* 0x000fe200000e0000 */
[----:B------:R-:W-:Y:S01]  /*b3e0*/  IMAD R21, R6, 0x2000, R21 ;  /* 0x0000200006157824 */ /* 0x000fe200078e0215 */
[----:B------:R-:W-:Y:S01]  /*b3f0*/  UIADD3 UR4, UP0, UR22, 0xf0, URZ ;  /* 0x000000f016047890 */ /* 0x000fe2000ff1e03f */
[----:B------:R-:W-:Y:S01]  /*b400*/  VIADD R4, R4, 0xffffffff ;  /* 0xffffffff04047836 */ /* 0x000fe20000000000 */
[----:B------:R-:W-:Y:S01]  /*b410*/  R2UR UR5, R7 ;  /* 0x00000000070572ca */ /* 0x000fe200000e0000 */
[----:B------:R-:W-:Y:S01]  /*b420*/  UIADD3 UR24, UP1, UR22, 0x1f0, URZ ;  /* 0x000001f016187890 */ /* 0x000fe2000ff3e03f */
[----:B------:R-:W-:Y:S01]  /*b430*/  R2UR UR8, R21 ;  /* 0x00000000150872ca */ /* 0x000fe200000e0000 */
[----:B------:R-:W-:Y:S01]  /*b440*/  VIADD R6, R6, 0x1 ;  /* 0x0000000106067836 */ /* 0x000fe20000000000 */
[----:B------:R-:W-:Y:S01]  /*b450*/  R2UR UR11, R18 ;  /* 0x00000000120b72ca */ /* 0x000fe200000e0000 */
[----:B------:R-:W-:Y:S01]  /*b460*/  UIADD3.X UR25, URZ, UR23, URZ, UP1, !UPT ;  /* 0x000000173f197290 */ /* 0x000fe20008ffe43f */
[----:B------:R-:W-:Y:S01]  /*b470*/  R2UR UR10, R20 ;  /* 0x00000000140a72ca */ /* 0x000fe200000e0000 */
[----:B------:R-:W-:Y:S01]  /*b480*/  UMOV UR6, 0x0 ;  /* 0x0000000000067882 */ /* 0x000fe20000000000 */
[----:B------:R-:W-:Y:S01]  /*b490*/  R2UR UR12, R8 ;  /* 0x00000000080c72ca */ /* 0x000fe200000e0000 */
[----:B------:R-:W-:Y:S01]  /*b4a0*/  UMOV UR7, 0x10000000 ;  /* 0x1000000000077882 */ /* 0x000fe20000000000 */
[----:B------:R-:W-:Y:S01]  /*b4b0*/  R2UR UR19, R15 ;  /* 0x000000000f1372ca */ /* 0x000fe200000e0000 */
[----:B------:R-:W-:Y:S01]  /*b4c0*/  VIADD R20, R20, 0x20 ;  /* 0x0000002014147836 */ /* 0x000fe20000000000 */
[----:B------:R-:W-:Y:S01]  /*b4d0*/  ISETP.GT.AND P3, PT, R4, 0x1, PT ;  /* 0x000000010400780c */ /* 0x000fe20003f64270 */
[----:B------:R-:W-:Y:S01]  /*b4e0*/  UIADD3 UR14, UR5, 0x180, URZ ;  /* 0x00000180050e7890 */ /* 0x000fe2000fffe03f */
[----:B------:R-:W-:Y:S01]  /*b4f0*/  ISETP.NE.AND P1, PT, R6, 0x9, PT ;  /* 0x000000090600780c */ /* 0x000fe20003f25270 */
[----:B------:R-:W-:-:S02]  /*b500*/  UIADD3.X UR5, URZ, UR23, URZ, UP0, !UPT ;  /* 0x000000173f057290 */ /* 0x000fc400087fe43f */
[----:B------:R-:W-:Y:S01]  /*b510*/  UIADD3 UR15, UR8, 0x24180, URZ ;  /* 0x00024180080f7890 */ /* 0x000fe2000fffe03f */
[----:B------:R-:W-:Y:S02]  /*b520*/  SEL R14, RZ, 0x1, P1 ;  /* 0x00000001ff0e7807 */ /* 0x000fe40000800000 */
[----:B------:R-:W-:Y:S01]  /*b530*/  UMOV UR8, UR14 ;  /* 0x0000000e00087c82 */ /* 0x000fe20008000000 */
[----:B------:R-:W-:Y:S02]  /*b540*/  SEL R6, R6, RZ, P1 ;  /* 0x000000ff06067207 */ /* 0x000fe40000800000 */
[----:B------:R-:W-:Y:S01]  /*b550*/  LOP3.LUT R5, R5, R14, RZ, 0x3c, !PT ;  /* 0x0000000e05057212 */ /* 0x000fe200078e3cff */
[----:B------:R0:W-:Y:S02]  /*b560*/  UTMALDG.3D [UR8], [UR4], desc[UR6] ;  /* 0x00000608040075b4 */ /* 0x0001e40008011000 */
[----:B0-----:R-:W-:Y:S01]  /*b570*/  UMOV UR8, UR15 ;  /* 0x0000000f00087c82 */ /* 0x001fe20008000000 */
[----:B------:R-:W-:-:S02]  /*b580*/  UMOV UR11, UR19 ;  /* 0x00000013000b7c82 */ /* 0x000fc40008000000 */
[----:B------:R0:W-:Y:S02]  /*b590*/  UTMALDG.3D [UR8], [UR24], desc[UR6] ;  /* 0x00000608180075b4 */ /* 0x0001e40008011000 */
[----:B0-----:R-:W-:Y:S05]  /*b5a0*/  @P3 BRA `(.L_x_296) ;  /* 0xfffffffc00483947 */ /* 0x001fea000383ffff */
.L_x_292:
[----:B------:R-:W-:Y:S05]  /*b5b0*/  BSYNC B1 ;  /* 0x0000000000017941 */ /* 0x000fea0003800000 */
.L_x_291:
[----:B------:R-:W-:Y:S01]  /*b5c0*/  LOP3.LUT P3, RZ, R13, 0xff, RZ, 0xc0, !PT ;  /* 0x000000ff0dff7812 */ /* 0x000fe2000786c0ff */
[----:B------:R-:W-:Y:S01]  /*b5d0*/  IMAD.IADD R12, R3, 0x1, R12 ;  /* 0x00000001030c7824 */ /* 0x000fe200078e020c */
[----:B------:R-:W-:Y:S01]  /*b5e0*/  IADD3 R16, P4, R16, UR20, RZ ;  /* 0x0000001410107c10 */ /* 0x000fe2000ff9e0ff */
[----:B------:R-:W-:Y:S01]  /*b5f0*/  ULDC.64 UR4, c[0x0][0x650] ;  /* 0x0001940000047ab9 */ /* 0x000fe20000000a00 */
[----:B------:R-:W-:Y:S01]  /*b600*/  BSSY B1, `(.L_x_297) ;  /* 0x000006a000017945 */ /* 0x000fe20003800000 */
[----:B------:R-:W-:Y:S01]  /*b610*/  MOV R9, 0xffffffff ;  /* 0xffffffff00097802 */ /* 0x000fe20000000f00 */
[----:B------:R-:W-:Y:S01]  /*b620*/  IMAD.MOV.U32 R8, RZ, RZ, -0x1 ;  /* 0xffffffffff087424 */ /* 0x000fe200078e00ff */
[----:B------:R-:W-:Y:S02]  /*b630*/  ISETP.GT.U32.AND P1, PT, R12, 0x8, PT ;  /* 0x000000080c00780c */ /* 0x000fe40003f24070 */
[----:B------:R-:W-:Y:S02]  /*b640*/  IADD3.X R17, R17, UR13, RZ, P4, !PT ;  /* 0x0000000d11117c10 */ /* 0x000fe4000a7fe4ff */
[----:B------:R-:W-:-:S02]  /*b650*/  ISETP.LT.U32.AND P1, PT, R3, 0x9, P1 ;  /* 0x000000090300780c */ /* 0x000fc40000f21070 */
[----:B------:R-:W0:Y:S01]  /*b660*/  @P3 S2R R5, SR_CgaCtaId ;  /* 0x0000000000053919 */ /* 0x000e220000008800 */
[----:B------:R-:W-:Y:S02]  /*b670*/  @P3 MOV R4, 0x400 ;  /* 0x0000040000043802 */ /* 0x000fe40000000f00 */
[----:B------:R-:W-:Y:S02]  /*b680*/  PRMT R13, RZ, 0x7610, R13 ;  /* 0x00007610ff0d7816 */ /* 0x000fe4000000000d */
[----:B0-----:R-:W-:Y:S01]  /*b690*/  @P3 LEA R6, R5, R4, 0x18 ;  /* 0x0000000405063211 */ /* 0x001fe200078ec0ff */
[----:B------:R-:W-:-:S03]  /*b6a0*/  IMAD.WIDE.U32 R4, R12, 0x38e38e39, RZ ;  /* 0x38e38e390c047825 */ /* 0x000fc600078e00ff */
[----:B------:R0:W-:Y:S01]  /*b6b0*/  @P3 SYNCS.ARRIVE.TRANS64.A1T0 RZ, [R6+URZ+0xa8], RZ ;  /* 0x0000a8ff06ff39a7 */ /* 0x0001e2000810003f */
[----:B------:R-:W-:Y:S02]  /*b6c0*/  ISETP.GE.U32.AND P3, PT, R3, 0x9, PT ;  /* 0x000000090300780c */ /* 0x000fe40003f66070 */
[----:B------:R-:W-:Y:S02]  /*b6d0*/  SHF.R.U32.HI R7, RZ, 0x1, R5 ;  /* 0x00000001ff077819 */ /* 0x000fe40000011605 */
[----:B------:R-:W-:Y:S02]  /*b6e0*/  SEL R5, RZ, 0x1, !P1 ;  /* 0x00000001ff057807 */ /* 0x000fe40004800000 */
[----:B------:R-:W-:Y:S01]  /*b6f0*/  ISETP.GE.U32.AND P1, PT, R16, UR4, PT ;  /* 0x0000000410007c0c */ /* 0x000fe2000bf26070 */
[----:B------:R-:W-:Y:S01]  /*b700*/  IMAD R12, R7, -0x9, R12 ;  /* 0xfffffff7070c7824 */ /* 0x000fe200078e020c */
[----:B------:R-:W-:Y:S02]  /*b710*/  LOP3.LUT R0, R0, R5, RZ, 0x3c, !PT ;  /* 0x0000000500007212 */ /* 0x000fe400078e3cff */
[----:B------:R-:W-:-:S02]  /*b720*/  ISETP.GE.U32.AND.EX P1, PT, R17, UR5, PT, P1 ;  /* 0x0000000511007c0c */ /* 0x000fc4000bf26110 */
[----:B------:R-:W-:Y:S02]  /*b730*/  PRMT R4, RZ, 0x7610, R4 ;  /* 0x00007610ff047816 */ /* 0x000fe40000000004 */
[----:B------:R-:W-:Y:S01]  /*b740*/  @P3 LOP3.LUT R0, R0, 0x1, R7, 0x78, !PT ;  /* 0x0000000100003812 */ /* 0x000fe200078e7807 */
[----:B------:R-:W-:-:S08]  /*b750*/  IMAD.MOV.U32 R7, RZ, RZ, -0x1 ;  /* 0xffffffffff077424 */ /* 0x000fd000078e00ff */
[----:B0-----:R-:W-:Y:S05]  /*b760*/  @P1 BRA `(.L_x_298) ;  /* 0x00000004004c1947 */ /* 0x001fea0003800000 */
[----:B------:R-:W-:Y:S01]  /*b770*/  ULDC.64 UR4, c[0x0][0x628] ;  /* 0x00018a0000047ab9 */ /* 0x000fe20000000a00 */
[----:B------:R-:W0:Y:S01]  /*b780*/  S2R R15, SR_CTAID.X ;  /* 0x00000000000f7919 */ /* 0x000e220000002500 */
[----:B------:R-:W-:Y:S01]  /*b790*/  ISETP.NE.U32.AND P1, PT, RZ, UR4, PT ;  /* 0x00000004ff007c0c */ /* 0x000fe2000bf25070 */
[----:B------:R-:W-:Y:S01]  /*b7a0*/  ULDC UR7, c[0x0][0x630] ;  /* 0x00018c0000077ab9 */ /* 0x000fe20000000800 */
[----:B------:R-:W-:Y:S01]  /*b7b0*/  IMAD.MOV.U32 R4, RZ, RZ, R16 ;  /* 0x000000ffff047224 */ /* 0x000fe200078e0010 */
[----:B------:R-:W1:Y:S01]  /*b7c0*/  S2R R14, SR_CTAID.Y ;  /* 0x00000000000e7919 */ /* 0x000e620000002600 */
[----:B------:R-:W-:Y:S01]  /*b7d0*/  ISETP.NE.AND.EX P1, PT, RZ, UR5, PT, P1 ;  /* 0x00000005ff007c0c */ /* 0x000fe2000bf25310 */
[----:B------:R-:W-:-:S12]  /*b7e0*/  IMAD.MOV.U32 R5, RZ, RZ, R17 ;  /* 0x000000ffff057224 */ /* 0x000fd800078e0011 */
[----:B------:R-:W-:Y:S05]  /*b7f0*/  @!P1 BRA `(.L_x_299) ;  /* 0x0000000000289947 */ /* 0x000fea0003800000 */
[----:B------:R-:W-:Y:S02]  /*b800*/  ULDC UR6, c[0x0][0x634] ;  /* 0x00018d0000067ab9 */ /* 0x000fe40000000800 */
[----:B------:R-:W-:-:S05]  /*b810*/  IADD3 R9, P1, R16, UR6, RZ ;  /* 0x0000000610097c10 */ /* 0x000fca000ff3e0ff */
[----:B------:R-:W-:-:S04]  /*b820*/  IMAD.X R21, RZ, RZ, R17, P1 ;  /* 0x000000ffff157224 */ /* 0x000fc800008e0611 */
[----:B------:R-:W-:-:S04]  /*b830*/  IMAD.WIDE.U32 R6, R21, UR4, RZ ;  /* 0x0000000415067c25 */ /* 0x000fc8000f8e00ff */
[----:B------:R-:W-:-:S04]  /*b840*/  IMAD.WIDE.U32 R6, P1, R9, UR5, R6 ;  /* 0x0000000509067c25 */ /* 0x000fc8000f820006 */
[----:B------:R-:W-:-:S04]  /*b850*/  IMAD.WIDE.U32 R8, R9, UR4, RZ ;  /* 0x0000000409087c25 */ /* 0x000fc8000f8e00ff */
[----:B------:R-:W-:Y:S01]  /*b860*/  IMAD.X R5, RZ, RZ, RZ, P1 ;  /* 0x000000ffff057224 */ /* 0x000fe200008e06ff */
[----:B------:R-:W-:Y:S01]  /*b870*/  IADD3 RZ, P1, R9, R6, RZ ;  /* 0x0000000609ff7210 */ /* 0x000fe20007f3e0ff */
[----:B------:R-:W-:-:S04]  /*b880*/  IMAD.MOV.U32 R4, RZ, RZ, R7 ;  /* 0x000000ffff047224 */ /* 0x000fc800078e0007 */
[----:B------:R-:W-:-:S08]  /*b890*/  IMAD.WIDE.U32.X R4, R21, UR5, R4, P1 ;  /* 0x0000000515047c25 */ /* 0x000fd000088e0404 */
.L_x_299:
[--C-:B------:R-:W-:Y:S01]  /*b8a0*/  SHF.R.U64 R8, R4, UR7, R5.reuse ;  /* 0x0000000704087c19 */ /* 0x100fe20008001205 */
[----:B------:R-:W-:Y:S01]  /*b8b0*/  ULDC.64 UR4, c[0x0][0x620] ;  /* 0x0001880000047ab9 */ /* 0x000fe20000000a00 */
[----:B------:R-:W-:Y:S01]  /*b8c0*/  SHF.R.U32.HI R4, RZ, UR7, R5 ;  /* 0x00000007ff047c19 */ /* 0x000fe20008011605 */
[----:B------:R-:W2:Y:S01]  /*b8d0*/  LDC R24, c[0x0][0x144] ;  /* 0x00005100ff187b82 */ /* 0x000ea20000000800 */
[----:B------:R-:W-:Y:S01]  /*b8e0*/  IADD3 R7, P1, RZ, -R8, RZ ;  /* 0x80000008ff077210 */ /* 0x000fe20007f3e0ff */
[----:B------:R-:W-:Y:S01]  /*b8f0*/  ULDC.64 UR8, c[0x0][0x640] ;  /* 0x0001900000087ab9 */ /* 0x000fe20000000a00 */
[----:B0-----:R-:W-:Y:S01]  /*b900*/  I2FP.F32.U32 R9, R15 ;  /* 0x0000000f00097245 */ /* 0x001fe20000201000 */
[----:B------:R-:W-:Y:S02]  /*b910*/  ULDC UR6, c[0x0][0x608] ;  /* 0x0001820000067ab9 */ /* 0x000fe40000000800 */
[----:B------:R-:W-:Y:S01]  /*b920*/  IMAD.X R4, RZ, RZ, ~R4, P1 ;  /* 0x000000ffff047224 */ /* 0x000fe200008e0e04 */
[----:B------:R-:W-:Y:S01]  /*b930*/  ISETP.NE.U32.AND P1, PT, RZ, UR8, PT ;  /* 0x00000008ff007c0c */ /* 0x000fe2000bf25070 */
[----:B------:R-:W0:Y:S02]  /*b940*/  LDC R21, c[0x0][0x148] ;  /* 0x00005200ff157b82 */ /* 0x000e240000000800 */
[----:B------:R-:W-:Y:S01]  /*b950*/  IMAD R6, R4, UR4, RZ ;  /* 0x0000000404067c24 */ /* 0x000fe2000f8e02ff */
[----:B------:R-:W-:Y:S01]  /*b960*/  ISETP.NE.AND.EX P1, PT, RZ, UR9, PT, P1 ;  /* 0x00000009ff007c0c */ /* 0x000fe2000bf25310 */
[----:B------:R-:W-:Y:S01]  /*b970*/  IMAD.WIDE.U32 R4, R7, UR4, R16 ;  /* 0x0000000407047c25 */ /* 0x000fe2000f8e0010 */
[----:B------:R-:W-:-:S03]  /*b980*/  ULDC UR4, c[0x0][0x150] ;  /* 0x0000540000047ab9 */ /* 0x000fc60000000800 */
[----:B------:R-:W-:Y:S02]  /*b990*/  IMAD R7, R7, UR5, R6 ;  /* 0x0000000507077c24 */ /* 0x000fe4000f8e0206 */
[----:B------:R-:W-:Y:S01]  /*b9a0*/  FMUL R6, R9, UR4 ;  /* 0x0000000409067c20 */ /* 0x000fe20008400000 */
[----:B------:R-:W-:Y:S01]  /*b9b0*/  ULDC UR4, c[0x0][0x618] ;  /* 0x0001860000047ab9 */ /* 0x000fe20000000800 */
[----:B------:R-:W-:Y:S01]  /*b9c0*/  ULDC UR5, c[0x0][0x154] ;  /* 0x0000550000057ab9 */ /* 0x000fe20000000800 */
[----:B------:R-:W-:-:S03]  /*b9d0*/  IADD3 R5, R5, R7, RZ ;  /* 0x0000000705057210 */ /* 0x000fc60007ffe0ff */
[----:B------:R-:W3:Y:S01]  /*b9e0*/  F2I.U32.TRUNC.NTZ R6, R6 ;  /* 0x0000000600067305 */ /* 0x000ee2000020f000 */
[----:B------:R-:W-:Y:S02]  /*b9f0*/  SHF.R.U64 R9, R4, UR4, R5 ;  /* 0x0000000404097c19 */ /* 0x000fe40008001205 */
[----:B-1----:R-:W-:-:S05]  /*ba00*/  I2FP.F32.U32 R4, R14 ;  /* 0x0000000e00047245 */ /* 0x002fca0000201000 */
[----:B------:R-:W-:Y:S01]  /*ba10*/  FMUL R22, R4, UR5 ;  /* 0x0000000504167c20 */ /* 0x000fe20008400000 */
[----:B------:R-:W-:Y:S01]  /*ba20*/  SHF.R.U32.HI R4, RZ, UR4, R5 ;  /* 0x00000004ff047c19 */ /* 0x000fe20008011605 */
[----:B------:R-:W-:-:S03]  /*ba30*/  ULDC UR4, c[0x0][0x658] ;  /* 0x0001960000047ab9 */ /* 0x000fc60000000800 */
[--C-:B------:R-:W-:Y:S01]  /*ba40*/  SHF.R.U64 R20, R9, UR6, R4.reuse ;  /* 0x0000000609147c19 */ /* 0x100fe20008001204 */
[----:B------:R-:W1:Y:S01]  /*ba50*/  F2I.U32.TRUNC.NTZ R22, R22 ;  /* 0x0000001600167305 */ /* 0x000e62000020f000 */
[----:B------:R-:W-:Y:S01]  /*ba60*/  SHF.R.U32.HI R5, RZ, UR6, R4 ;  /* 0x00000006ff057c19 */ /* 0x000fe20008011604 */
[----:B---3--:R-:W-:-:S03]  /*ba70*/  IMAD.MOV R6, RZ, RZ, -R6 ;  /* 0x000000ffff067224 */ /* 0x008fc600078e0a06 */
[----:B------:R-:W-:Y:S01]  /*ba80*/  SHF.R.U64 R18, R20, UR4, R5 ;  /* 0x0000000414127c19 */ /* 0x000fe20008001205 */
[----:B--2---:R-:W-:Y:S01]  /*ba90*/  IMAD R15, R24, R6, R15 ;  /* 0x00000006180f7224 */ /* 0x004fe200078e020f */
[----:B------:R-:W-:-:S03]  /*baa0*/  SHF.R.U32.HI R23, RZ, UR4, R5 ;  /* 0x00000004ff177c19 */ /* 0x000fc60008011605 */
[----:B------:R-:W-:Y:S02]  /*bab0*/  IMAD.MOV.U32 R4, RZ, RZ, R18 ;  /* 0x000000ffff047224 */ /* 0x000fe400078e0012 */
[----:B------:R-:W-:Y:S01]  /*bac0*/  IMAD.MOV.U32 R5, RZ, RZ, R23 ;  /* 0x000000ffff057224 */ /* 0x000fe200078e0017 */
[----:B-1----:R-:W-:Y:S06]  /*bad0*/  @!P1 BRA `(.L_x_300) ;  /* 0x0000000000289947 */ /* 0x002fec0003800000 */
[----:B------:R-:W-:Y:S02]  /*bae0*/  ULDC UR4, c[0x0][0x64c] ;  /* 0x0001930000047ab9 */ /* 0x000fe40000000800 */
[----:B------:R-:W-:-:S05]  /*baf0*/  IADD3 R5, P1, R18, UR4, RZ ;  /* 0x0000000412057c10 */ /* 0x000fca000ff3e0ff */
[----:B------:R-:W-:-:S04]  /*bb00*/  IMAD.X R23, RZ, RZ, R23, P1 ;  /* 0x000000ffff177224 */ /* 0x000fc800008e0617 */
[----:B------:R-:W-:-:S04]  /*bb10*/  IMAD.WIDE.U32 R6, R23, UR8, RZ ;  /* 0x0000000817067c25 */ /* 0x000fc8000f8e00ff */
[----:B------:R-:W-:-:S04]  /*bb20*/  IMAD.WIDE.U32 R6, P1, R5, UR9, R6 ;  /* 0x0000000905067c25 */ /* 0x000fc8000f820006 */
[----:B------:R-:W-:-:S04]  /*bb30*/  IMAD.WIDE.U32 R4, R5, UR8, RZ ;  /* 0x0000000805047c25 */ /* 0x000fc8000f8e00ff */
[----:B------:R-:W-:Y:S01]  /*bb40*/  IMAD.MOV.U32 R4, RZ, RZ, R7 ;  /* 0x000000ffff047224 */ /* 0x000fe200078e0007 */
[----:B------:R-:W-:Y:S01]  /*bb50*/  IADD3 RZ, P3, R5, R6, RZ ;  /* 0x0000000605ff7210 */ /* 0x000fe20007f7e0ff */
[----:B------:R-:W-:-:S04]  /*bb60*/  IMAD.X R5, RZ, RZ, RZ, P1 ;  /* 0x000000ffff057224 */ /* 0x000fc800008e06ff */
[----:B------:R-:W-:-:S08]  /*bb70*/  IMAD.WIDE.U32.X R4, R23, UR9, R4, P3 ;  /* 0x0000000917047c25 */ /* 0x000fd000098e0404 */
.L_x_300:
[----:B------:R-:W-:Y:S01]  /*bb80*/  ISETP.NE.AND P1, PT, R2, 0x1, PT ;  /* 0x000000010200780c */ /* 0x000fe20003f25270 */
[----:B------:R-:W-:Y:S01]  /*bb90*/  ULDC UR4, c[0x0][0x648] ;  /* 0x0001920000047ab9 */ /* 0x000fe20000000800 */
[----:B------:R-:W-:Y:S01]  /*bba0*/  LOP3.LUT R20, R20, UR17, RZ, 0xc0, !PT ;  /* 0x0000001114147c12 */ /* 0x000fe2000f8ec0ff */
[----:B------:R-:W-:Y:S01]  /*bbb0*/  IMAD.MOV R22, RZ, RZ, -R22 ;  /* 0x000000ffff167224 */ /* 0x000fe200078e0a16 */
[----:B------:R-:W-:Y:S01]  /*bbc0*/  SHF.R.U64 R5, R4, UR4, R5 ;  /* 0x0000000404057c19 */ /* 0x000fe20008001205 */
[----:B------:R-:W-:Y:S01]  /*bbd0*/  ULDC UR4, c[0x0][0x638] ;  /* 0x00018e0000047ab9 */ /* 0x000fe20000000800 */
[----:B------:R-:W-:Y:S01]  /*bbe0*/  LOP3.LUT R9, R9, UR16, RZ, 0xc0, !PT ;  /* 0x0000001009097c12 */ /* 0x000fe2000f8ec0ff */
[----:B------:R-:W-:Y:S01]  /*bbf0*/  ULDC UR5, c[0x0][0x610] ;  /* 0x0001840000057ab9 */ /* 0x000fe20000000800 */
[C---:B------:R-:W-:Y:S01]  /*bc00*/  IADD3 R7, -R5.reuse, RZ, RZ ;  /* 0x000000ff05077210 */ /* 0x040fe20007ffe1ff */
[----:B------:R-:W-:Y:S02]  /*bc10*/  IMAD R20, R5, UR18, R20 ;  /* 0x0000001205147c24 */ /* 0x000fe4000f8e0214 */
[----:B------:R-:W-:-:S02]  /*bc20*/  IMAD.MOV.U32 R4, RZ, RZ, 0x1 ;  /* 0x00000001ff047424 */ /* 0x000fc400078e00ff */
[----:B0-----:R-:W-:Y:S02]  /*bc30*/  @P1 IMAD R15, R21, R22, R14 ;  /* 0x00000016150f1224 */ /* 0x001fe400078e020e */
[----:B------:R-:W-:Y:S01]  /*bc40*/  IMAD R18, R7, UR4, R18 ;  /* 0x0000000407127c24 */ /* 0x000fe2000f8e0212 */
[----:B------:R-:W-:Y:S01]  /*bc50*/  ULDC UR4, c[0x0][0x600] ;  /* 0x0001800000047ab9 */ /* 0x000fe20000000800 */
[----:B------:R-:W-:Y:S02]  /*bc60*/  IMAD R15, R20, UR5, R15 ;  /* 0x00000005140f7c24 */ /* 0x000fe4000f8e020f */
[----:B------:R-:W-:-:S05]  /*bc70*/  IMAD R18, R18, UR4, R9 ;  /* 0x0000000412127c24 */ /* 0x000fca000f8e0209 */
[----:B------:R-:W-:Y:S02]  /*bc80*/  SEL R9, R18, R15, !P1 ;  /* 0x0000000f12097207 */ /* 0x000fe40004800000 */
[----:B------:R-:W-:-:S07]  /*bc90*/  SEL R7, R15, R18, !P1 ;  /* 0x000000120f077207 */ /* 0x000fce0004800000 */
.L_x_298:
[----:B------:R-:W-:Y:S05]  /*bca0*/  BSYNC B1 ;  /* 0x0000000000017941 */ /* 0x000fea0003800000 */
.L_x_297:
[----:B------:R-:W-:-:S13]  /*bcb0*/  LOP3.LUT P1, RZ, R4, 0xff, RZ, 0xc0, !PT ;  /* 0x000000ff04ff7812 */ /* 0x000fda000782c0ff */
[----:B------:R-:W-:Y:S05]  /*bcc0*/  @P1 BRA `(.L_x_301) ;  /* 0xfffffff4004c1947 */ /* 0x000fea000383ffff */
[----:B------:R-:W-:Y:S05]  /*bcd0*/  BSYNC B0 ;  /* 0x0000000000007941 */ /* 0x000fea0003800000 */
.L_x_289:
[----:B------:R-:W-:-:S03]  /*bce0*/  UMOV UR4, 0xffffffff ;  /* 0xffffffff00047882 */ /* 0x000fc60000000000 */
[----:B------:R-:W-:Y:S05]  /*bcf0*/  BRA.DIV UR4, `(.L_x_302) ;  /* 0x0000000604cc7947 */ /* 0x000fea000b800000 */
[----:B------:R-:W-:-:S13]  /*bd00*/  ELECT P6, URZ, PT ;  /* 0x00000000003f782f */ /* 0x000fda00038c0000 */
.L_x_321:
[----:B------:R-:W-:Y:S04]  /*bd10*/  BSSY B0, `(.L_x_303) ;  /* 0x0000058000007945 */ /* 0x000fe80003800000 */
[----:B------:R-:W-:Y:S05]  /*bd20*/  @!P6 BRA `(.L_x_304) ;  /* 0x000000040058e947 */ /* 0x000fea0003800000 */
[----:B------:R-:W-:-:S04]  /*bd30*/  LOP3.LUT R19, R19, 0x2, RZ, 0xfc, !PT ;  /* 0x0000000213137812 */ /* 0x000fc800078efcff */
[----:B------:R-:W-:-:S13]  /*bd40*/  ISETP.NE.AND P0, PT, R19, 0x3, PT ;  /* 0x000000031300780c */ /* 0x000fda0003f05270 */
[----:B------:R-:W-:Y:S05]  /*bd50*/  @!P0 BRA `(.L_x_305) ;  /* 0x0000000000048947 */ /* 0x000fea0003800000 */
[----:B------:R-:W-:Y:S01]  /*bd60*/  BPT.TRAP 0x1 ;  /* 0x000000040000795c */ /* 0x000fe20000300000 */
.L_x_305:
[----:B------:R-:W0:Y:S01]  /*bd70*/  S2R R3, SR_CgaCtaId ;  /* 0x0000000000037919 */ /* 0x000e220000008800 */
[----:B------:R-:W-:-:S04]  /*bd80*/  MOV R2, 0x400 ;  /* 0x0000040000027802 */ /* 0x000fc80000000f00 */
[----:B0-----:R-:W-:Y:S02]  /*bd90*/  LEA R3, R3, R2, 0x18 ;  /* 0x0000000203037211 */ /* 0x001fe400078ec0ff */
[----:B------:R-:W-:-:S03]  /*bda0*/  SHF.L.U32 R2, R0, 0x1f, RZ ;  /* 0x0000001f00027819 */ /* 0x000fc600000006ff */
[----:B------:R-:W-:-:S04]  /*bdb0*/  VIADD R3, R3, 0x48 ;  /* 0x0000004803037836 */ /* 0x000fc80000000000 */
[C---:B------:R-:W-:Y:S02]  /*bdc0*/  IMAD R7, R12.reuse, 0x8, R3 ;  /* 0x000000080c077824 */ /* 0x040fe400078e0203 */
[----:B------:R-:W-:Y:S02]  /*bdd0*/  VIADD R12, R12, 0x1 ;  /* 0x000000010c0c7836 */ /* 0x000fe40000000000 */
[----:B------:R-:W0:Y:S03]  /*bde0*/  SYNCS.PHASECHK.TRANS64.TRYWAIT P0, [R7+URZ], R2 ;  /* 0x00000002070075a7 */ /* 0x000e26000800017f */
[----:B------:R-:W-:-:S04]  /*bdf0*/  ISETP.NE.AND P1, PT, R12, 0x9, PT ;  /* 0x000000090c00780c */ /* 0x000fc80003f25270 */
[----:B------:R-:W-:Y:S02]  /*be00*/  SEL R5, RZ, 0x1, P1 ;  /* 0x00000001ff057807 */ /* 0x000fe40000800000 */
[----:B------:R-:W-:Y:S02]  /*be10*/  SEL R12, R12, RZ, P1 ;  /* 0x000000ff0c0c7207 */ /* 0x000fe40000800000 */
[----:B------:R-:W-:-:S03]  /*be20*/  LOP3.LUT R5, R0, R5, RZ, 0x3c, !PT ;  /* 0x0000000500057212 */ /* 0x000fc600078e3cff */
[----:B------:R-:W-:Y:S01]  /*be30*/  IMAD R9, R12, 0x8, R3 ;  /* 0x000000080c097824 */ /* 0x000fe200078e0203 */
[----:B------:R-:W-:Y:S01]  /*be40*/  SHF.L.U32 R4, R5, 0x1f, RZ ;  /* 0x0000001f05047819 */ /* 0x000fe200000006ff */
[----:B0-----:R-:W-:Y:S06]  /*be50*/  @!P0 BRA `(.L_x_306) ;  /* 0x0000000400948947 */ /* 0x001fec0003800000 */
.L_x_322:
[----:B------:R-:W1:Y:S01]  /*be60*/  SYNCS.PHASECHK.TRANS64.TRYWAIT P0, [R9+URZ], R4 ;  /* 0x00000004090075a7 */ /* 0x000e62000800017f */
[----:B------:R-:W-:-:S05]  /*be70*/  VIADD R0, R12, 0x1 ;  /* 0x000000010c007836 */ /* 0x000fca0000000000 */
[----:B------:R-:W-:-:S04]  /*be80*/  ISETP.NE.AND P1, PT, R0, 0x9, PT ;  /* 0x000000090000780c */ /* 0x000fc80003f25270 */
[----:B0-----:R-:W-:Y:S02]  /*be90*/  SEL R2, RZ, 0x1, P1 ;  /* 0x00000001ff027807 */ /* 0x001fe40000800000 */
[----:B------:R-:W-:Y:S02]  /*bea0*/  SEL R0, R0, RZ, P1 ;  /* 0x000000ff00007207 */ /* 0x000fe40000800000 */
[----:B------:R-:W-:-:S03]  /*beb0*/  LOP3.LUT R7, R5, R2, RZ, 0x3c, !PT ;  /* 0x0000000205077212 */ /* 0x000fc600078e3cff */
[----:B------:R-:W-:Y:S01]  /*bec0*/  IMAD R6, R0, 0x8, R3 ;  /* 0x0000000800067824 */ /* 0x000fe200078e0203 */
[----:B------:R-:W-:Y:S01]  /*bed0*/  SHF.L.U32 R5, R7, 0x1f, RZ ;  /* 0x0000001f07057819 */ /* 0x000fe200000006ff */
[----:B-1----:R-:W-:Y:S06]  /*bee0*/  @!P0 BRA `(.L_x_307) ;  /* 0x0000000400848947 */ /* 0x002fec0003800000 */
.L_x_323:
[----:B------:R-:W1:Y:S01]  /*bef0*/  SYNCS.PHASECHK.TRANS64.TRYWAIT P0, [R6+URZ], R5 ;  /* 0x00000005060075a7 */ /* 0x000e62000800017f */
[----:B------:R-:W-:-:S04]  /*bf00*/  IADD3 R0, R0, 0x1, RZ ;  /* 0x0000000100007810 */ /* 0x000fc80007ffe0ff */
[----:B------:R-:W-:-:S04]  /*bf10*/  ISETP.NE.AND P1, PT, R0, 0x9, PT ;  /* 0x000000090000780c */ /* 0x000fc80003f25270 */
[----:B------:R-:W-:Y:S02]  /*bf20*/  SEL R2, RZ, 0x1, P1 ;  /* 0x00000001ff027807 */ /* 0x000fe40000800000 */
[----:B------:R-:W-:Y:S02]  /*bf30*/  SEL R0, R0, RZ, P1 ;  /* 0x000000ff00007207 */ /* 0x000fe40000800000 */
[----:B------:R-:W-:-:S03]  /*bf40*/  LOP3.LUT R7, R7, R2, RZ, 0x3c, !PT ;  /* 0x0000000207077212 */ /* 0x000fc600078e3cff */
[----:B0-----:R-:W-:Y:S01]  /*bf50*/  IMAD R9, R0, 0x8, R3 ;  /* 0x0000000800097824 */ /* 0x001fe200078e0203 */
[----:B------:R-:W-:Y:S01]  /*bf60*/  SHF.L.U32 R4, R7, 0x1f, RZ ;  /* 0x0000001f07047819 */ /* 0x000fe200000006ff */
[----:B-1----:R-:W-:Y:S06]  /*bf70*/  @!P0 BRA `(.L_x_308) ;  /* 0x0000000400748947 */ /* 0x002fec0003800000 */
.L_x_324:
[----:B------:R-:W1:Y:S01]  /*bf80*/  SYNCS.PHASECHK.TRANS64.TRYWAIT P0, [R9+URZ], R4 ;  /* 0x00000004090075a7 */ /* 0x000e62000800017f */
[----:B------:R-:W-:-:S05]  /*bf90*/  VIADD R0, R0, 0x1 ;  /* 0x0000000100007836 */ /* 0x000fca0000000000 */
[----:B------:R-:W-:-:S04]  /*bfa0*/  ISETP.NE.AND P1, PT, R0, 0x9, PT ;  /* 0x000000090000780c */ /* 0x000fc80003f25270 */
[----:B------:R-:W-:Y:S02]  /*bfb0*/  SEL R2, RZ, 0x1, P1 ;  /* 0x00000001ff027807 */ /* 0x000fe40000800000 */
[----:B------:R-:W-:Y:S02]  /*bfc0*/  SEL R0, R0, RZ, P1 ;  /* 0x000000ff00007207 */ /* 0x000fe40000800000 */
[----:B------:R-:W-:-:S03]  /*bfd0*/  LOP3.LUT R7, R7, R2, RZ, 0x3c, !PT ;  /* 0x0000000207077212 */ /* 0x000fc600078e3cff */
[----:B0-----:R-:W-:Y:S01]  /*bfe0*/  IMAD R6, R0, 0x8, R3 ;  /* 0x0000000800067824 */ /* 0x001fe200078e0203 */
[----:B------:R-:W-:Y:S01]  /*bff0*/  SHF.L.U32 R5, R7, 0x1f, RZ ;  /* 0x0000001f07057819 */ /* 0x000fe200000006ff */
[----:B-1----:R-:W-:Y:S06]  /*c000*/  @!P0 BRA `(.L_x_309) ;  /* 0x0000000400648947 */ /* 0x002fec0003800000 */
.L_x_325:
        /* <DEDUP_REMOVED lines=9> */
.L_x_326:
        /* <DEDUP_REMOVED lines=9> */
.L_x_327:
        /* <DEDUP_REMOVED lines=9> */
.L_x_328:
[----:B------:R-:W1:Y:S01]  /*c1c0*/  SYNCS.PHASECHK.TRANS64.TRYWAIT P0, [R9+URZ], R4 ;  /* 0x00000004090075a7 */ /* 0x000e62000800017f */
[----:B------:R-:W-:-:S05]  /*c1d0*/  VIADD R0, R0, 0x1 ;  /* 0x0000000100007836 */ /* 0x000fca0000000000 */
[----:B------:R-:W-:-:S04]  /*c1e0*/  ISETP.NE.AND P1, PT, R0, 0x9, PT ;  /* 0x000000090000780c */ /* 0x000fc80003f25270 */
[----:B------:R-:W-:Y:S02]  /*c1f0*/  SEL R2, RZ, 0x1, P1 ;  /* 0x00000001ff027807 */ /* 0x000fe40000800000 */
[----:B------:R-:W-:Y:S02]  /*c200*/  SEL R0, R0, RZ, P1 ;  /* 0x000000ff00007207 */ /* 0x000fe40000800000 */
[----:B------:R-:W-:Y:S01]  /*c210*/  LOP3.LUT R2, R7, R2, RZ, 0x3c, !PT ;  /* 0x0000000207027212 */ /* 0x000fe200078e3cff */
[----:B-1----:R-:W-:Y:S06]  /*c220*/  @!P0 BRA `(.L_x_313) ;  /* 0x00000004002c8947 */ /* 0x002fec0003800000 */
.L_x_329:
[----:B------:R-:W-:Y:S01]  /*c230*/  IMAD R3, R0, 0x8, R3 ;  /* 0x0000000800037824 */ /* 0x000fe200078e0203 */
[----:B------:R-:W-:-:S07]  /*c240*/  SHF.L.U32 R0, R2, 0x1f, RZ ;  /* 0x0000001f02007819 */ /* 0x000fce00000006ff */
.L_x_314:
[----:B--2---:R2:W3:Y:S02]  /*c250*/  SYNCS.PHASECHK.TRANS64.TRYWAIT P0, [R3+URZ], R0 ;  /* 0x00000000030075a7 */ /* 0x0044e4000800017f */
[----:B---3--:R-:W-:Y:S05]  /*c260*/  @!P0 NANOSLEEP.SYNCS 0x989680 ;  /* 0x009896800000895d */ /* 0x008fea0003900000 */
[----:B------:R-:W3:Y:S02]  /*c270*/  @!P0 SYNCS.PHASECHK.TRANS64 P0, [R3+URZ], R0 ;  /* 0x00000000030085a7 */ /* 0x000ee4000800007f */
[----:B---3--:R-:W-:Y:S05]  /*c280*/  @!P0 BRA `(.L_x_314) ;  /* 0xfffffffc00f08947 */ /* 0x008fea000383ffff */
.L_x_304:
[----:B------:R-:W-:Y:S05]  /*c290*/  BSYNC B0 ;  /* 0x0000000000007941 */ /* 0x000fea0003800000 */
.L_x_303:
[----:B------:R-:W-:Y:S05]  /*c2a0*/  EXIT ;  /* 0x000000000000794d */ /* 0x000fea0003800000 */
.L_x_18:
[----:B---3--:R3:W4:Y:S02]  /*c2b0*/  SYNCS.PHASECHK.TRANS64.TRYWAIT P1, [R3+URZ], R0 ;  /* 0x00000000030075a7 */ /* 0x008724000802017f */
[----:B----4-:R-:W-:Y:S05]  /*c2c0*/  @!P1 NANOSLEEP.SYNCS 0x989680 ;  /* 0x009896800000995d */ /* 0x010fea0003900000 */
[----:B------:R-:W4:Y:S02]  /*c2d0*/  @!P1 SYNCS.PHASECHK.TRANS64 P1, [R3+URZ], R0 ;  /* 0x00000000030095a7 */ /* 0x000f24000802007f */
[----:B----4-:R-:W-:Y:S05]  /*c2e0*/  @!P1 BRA `(.L_x_18) ;  /* 0xfffffffc00f09947 */ /* 0x010fea000383ffff */
[----:B------:R-:W-:Y:S05]  /*c2f0*/  BRA `(.L_x_17) ;  /* 0xffffff4c00f87947 */ /* 0x000fea000383ffff */
.L_x_23:
[----:B-1----:R-:W-:-:S04]  /*c300*/  IMAD.U32 R4, RZ, RZ, UR8 ;  /* 0x00000008ff047e24 */ /* 0x002fc8000f8e00ff */
[----:B------:R1:W2:Y:S03]  /*c310*/  SYNCS.PHASECHK.TRANS64.TRYWAIT P1, [R4+URZ], R3 ;  /* 0x00000003040075a7 */ /* 0x0002a6000802017f */
[----:B--2---:R-:W-:Y:S05]  /*c320*/  @!P1 NANOSLEEP.SYNCS 0x989680 ;  /* 0x009896800000995d */ /* 0x004fea0003900000 */
[----:B------:R-:W2:Y:S02]  /*c330*/  @!P1 SYNCS.PHASECHK.TRANS64 P1, [R4+URZ], R3 ;  /* 0x00000003040095a7 */ /* 0x000ea4000802007f */
[----:B--2---:R-:W-:Y:S05]  /*c340*/  @!P1 BRA `(.L_x_23) ;  /* 0xfffffffc00ec9947 */ /* 0x004fea000383ffff */
[----:B------:R-:W-:Y:S05]  /*c350*/  BRA `(.L_x_22) ;  /* 0xffffff5000c87947 */ /* 0x000fea000383ffff */
.L_x_290:
[----:B------:R-:W-:Y:S01]  /*c360*/  BSSY B1, `(.L_x_315) ;  /* 0x0000006000017945 */ /* 0x000fe20003800000 */
[----:B------:R-:W-:-:S07]  /*c370*/  IMAD.MOV.U32 R15, RZ, RZ, -0x1 ;  /* 0xffffffffff0f7424 */ /* 0x000fce00078e00ff */
[----:B------:R-:W-:Y:S05]  /*c380*/  WARPSYNC.COLLECTIVE R15, `(.L_x_316) ;  /* 0x000000000f0c7348 */ /* 0x000fea0003c00000 */
[----:B------:R-:W-:Y:S02]  /*c390*/  ELECT P6, UR62, PT ;  /* 0x00000000003e782f */ /* 0x000fe400038c0000 */
[----:B------:R-:W-:Y:S01]  /*c3a0*/  MOV R14, UR62 ;  /* 0x0000003e000e7c02 */ /* 0x000fe20008000f00 */
[----:B------:R-:W-:Y:S10]  /*c3b0*/  ENDCOLLECTIVE ;  /* 0x000000000000791b */ /* 0x000ff40003800000 */
.L_x_316:
[----:B------:R-:W-:Y:S05]  /*c3c0*/  BSYNC B1 ;  /* 0x0000000000017941 */ /* 0x000fea0003800000 */
.L_x_315:
[----:B------:R-:W-:Y:S05]  /*c3d0*/  BRA `(.L_x_317) ;  /* 0xffffffec00947947 */ /* 0x000fea000383ffff */
.L_x_293:
[----:B0-----:R0:W1:Y:S02]  /*c3e0*/  SYNCS.PHASECHK.TRANS64.TRYWAIT P1, [R14+URZ+0x48], R7 ;  /* 0x000048070e0075a7 */ /* 0x001064000802017f */
[----:B-1----:R-:W-:Y:S05]  /*c3f0*/  @!P1 NANOSLEEP.SYNCS 0x989680 ;  /* 0x009896800000995d */ /* 0x002fea0003900000 */
[----:B------:R-:W1:Y:S02]  /*c400*/  @!P1 SYNCS.PHASECHK.TRANS64 P1, [R14+URZ+0x48], R7 ;  /* 0x000048070e0095a7 */ /* 0x000e64000802007f */
[----:B-1----:R-:W-:Y:S05]  /*c410*/  @!P1 BRA `(.L_x_293) ;  /* 0xfffffffc00f09947 */ /* 0x002fea000383ffff */
[----:B------:R-:W-:Y:S05]  /*c420*/  BRA `(.L_x_318) ;  /* 0xffffffec00c87947 */ /* 0x000fea000383ffff */
.L_x_302:
[----:B------:R-:W-:Y:S01]  /*c430*/  BSSY B0, `(.L_x_319) ;  /* 0x0000006000007945 */ /* 0x000fe20003800000 */
[----:B------:R-:W-:-:S07]  /*c440*/  IMAD.MOV.U32 R15, RZ, RZ, -0x1 ;  /* 0xffffffffff0f7424 */ /* 0x000fce00078e00ff */
[----:B------:R-:W-:Y:S05]  /*c450*/  WARPSYNC.COLLECTIVE R15, `(.L_x_320) ;  /* 0x000000000f0c7348 */ /* 0x000fea0003c00000 */
[----:B------:R-:W-:Y:S02]  /*c460*/  ELECT P6, UR62, PT ;  /* 0x00000000003e782f */ /* 0x000fe400038c0000 */
[----:B------:R-:W-:Y:S01]  /*c470*/  MOV R14, UR62 ;  /* 0x0000003e000e7c02 */ /* 0x000fe20008000f00 */
[----:B------:R-:W-:Y:S10]  /*c480*/  ENDCOLLECTIVE ;  /* 0x000000000000791b */ /* 0x000ff40003800000 */
.L_x_320:
[----:B------:R-:W-:Y:S05]  /*c490*/  BSYNC B0 ;  /* 0x0000000000007941 */ /* 0x000fea0003800000 */
.L_x_319:
[----:B------:R-:W-:Y:S05]  /*c4a0*/  BRA `(.L_x_321) ;  /* 0xfffffff800187947 */ /* 0x000fea000383ffff */
.L_x_306:
[----:B0-----:R0:W1:Y:S02]  /*c4b0*/  SYNCS.PHASECHK.TRANS64.TRYWAIT P0, [R7+URZ], R2 ;  /* 0x00000002070075a7 */ /* 0x001064000800017f */
[----:B-1----:R-:W-:Y:S05]  /*c4c0*/  @!P0 NANOSLEEP.SYNCS 0x989680 ;  /* 0x009896800000895d */ /* 0x002fea0003900000 */
[----:B------:R-:W1:Y:S02]  /*c4d0*/  @!P0 SYNCS.PHASECHK.TRANS64 P0, [R7+URZ], R2 ;  /* 0x00000002070085a7 */ /* 0x000e64000800007f */
[----:B-1----:R-:W-:Y:S05]  /*c4e0*/  @!P0 BRA `(.L_x_306) ;  /* 0xfffffffc00f08947 */ /* 0x002fea000383ffff */
[----:B------:R-:W-:Y:S05]  /*c4f0*/  BRA `(.L_x_322) ;  /* 0xfffffff800587947 */ /* 0x000fea000383ffff */
.L_x_307:
[----:B0-----:R0:W1:Y:S02]  /*c500*/  SYNCS.PHASECHK.TRANS64.TRYWAIT P0, [R9+URZ], R4 ;  /* 0x00000004090075a7 */ /* 0x001064000800017f */
[----:B-1----:R-:W-:Y:S05]  /*c510*/  @!P0 NANOSLEEP.SYNCS 0x989680 ;  /* 0x009896800000895d */ /* 0x002fea0003900000 */
[----:B------:R-:W1:Y:S02]  /*c520*/  @!P0 SYNCS.PHASECHK.TRANS64 P0, [R9+URZ], R4 ;  /* 0x00000004090085a7 */ /* 0x000e64000800007f */
[----:B-1----:R-:W-:Y:S05]  /*c530*/  @!P0 BRA `(.L_x_307) ;  /* 0xfffffffc00f08947 */ /* 0x002fea000383ffff */
[----:B------:R-:W-:Y:S05]  /*c540*/  BRA `(.L_x_323) ;  /* 0xfffffff800687947 */ /* 0x000fea000383ffff */
.L_x_308:
[----:B0-----:R0:W1:Y:S02]  /*c550*/  SYNCS.PHASECHK.TRANS64.TRYWAIT P0, [R6+URZ], R5 ;  /* 0x00000005060075a7 */ /* 0x001064000800017f */
[----:B-1----:R-:W-:Y:S05]  /*c560*/  @!P0 NANOSLEEP.SYNCS 0x989680 ;  /* 0x009896800000895d */ /* 0x002fea0003900000 */
[----:B------:R-:W1:Y:S02]  /*c570*/  @!P0 SYNCS.PHASECHK.TRANS64 P0, [R6+URZ], R5 ;  /* 0x00000005060085a7 */ /* 0x000e64000800007f */
[----:B-1----:R-:W-:Y:S05]  /*c580*/  @!P0 BRA `(.L_x_308) ;  /* 0xfffffffc00f08947 */ /* 0x002fea000383ffff */
[----:B------:R-:W-:Y:S05]  /*c590*/  BRA `(.L_x_324) ;  /* 0xfffffff800787947 */ /* 0x000fea000383ffff */
.L_x_309:
[----:B0-----:R0:W1:Y:S02]  /*c5a0*/  SYNCS.PHASECHK.TRANS64.TRYWAIT P0, [R9+URZ], R4 ;  /* 0x00000004090075a7 */ /* 0x001064000800017f */
[----:B-1----:R-:W-:Y:S05]  /*c5b0*/  @!P0 NANOSLEEP.SYNCS 0x989680 ;  /* 0x009896800000895d */ /* 0x002fea0003900000 */
[----:B------:R-:W1:Y:S02]  /*c5c0*/  @!P0 SYNCS.PHASECHK.TRANS64 P0, [R9+URZ], R4 ;  /* 0x00000004090085a7 */ /* 0x000e64000800007f */
[----:B-1----:R-:W-:Y:S05]  /*c5d0*/  @!P0 BRA `(.L_x_309) ;  /* 0xfffffffc00f08947 */ /* 0x002fea000383ffff */
[----:B------:R-:W-:Y:S05]  /*c5e0*/  BRA `(.L_x_325) ;  /* 0xfffffff800887947 */ /* 0x000fea000383ffff */
.L_x_310:
[----:B0-----:R0:W1:Y:S02]  /*c5f0*/  SYNCS.PHASECHK.TRANS64.TRYWAIT P0, [R6+URZ], R5 ;  /* 0x00000005060075a7 */ /* 0x001064000800017f */
[----:B-1----:R-:W-:Y:S05]  /*c600*/  @!P0 NANOSLEEP.SYNCS 0x989680 ;  /* 0x009896800000895d */ /* 0x002fea0003900000 */
[----:B------:R-:W1:Y:S02]  /*c610*/  @!P0 SYNCS.PHASECHK.TRANS64 P0, [R6+URZ], R5 ;  /* 0x00000005060085a7 */ /* 0x000e64000800007f */
[----:B-1----:R-:W-:Y:S05]  /*c620*/  @!P0 BRA `(.L_x_310) ;  /* 0xfffffffc00f08947 */ /* 0x002fea000383ffff */
[----:B------:R-:W-:Y:S05]  /*c630*/  BRA `(.L_x_326) ;  /* 0xfffffff800987947 */ /* 0x000fea000383ffff */
.L_x_311:
[----:B0-----:R0:W1:Y:S02]  /*c640*/  SYNCS.PHASECHK.TRANS64.TRYWAIT P0, [R9+URZ], R4 ;  /* 0x00000004090075a7 */ /* 0x001064000800017f */
[----:B-1----:R-:W-:Y:S05]  /*c650*/  @!P0 NANOSLEEP.SYNCS 0x989680 ;  /* 0x009896800000895d */ /* 0x002fea0003900000 */
[----:B------:R-:W1:Y:S02]  /*c660*/  @!P0 SYNCS.PHASECHK.TRANS64 P0, [R9+URZ], R4 ;  /* 0x00000004090085a7 */ /* 0x000e64000800007f */
[----:B-1----:R-:W-:Y:S05]  /*c670*/  @!P0 BRA `(.L_x_311) ;  /* 0xfffffffc00f08947 */ /* 0x002fea000383ffff */
[----:B------:R-:W-:Y:S05]  /*c680*/  BRA `(.L_x_327) ;  /* 0xfffffff800a87947 */ /* 0x000fea000383ffff */
.L_x_312:
[----:B0-----:R0:W1:Y:S02]  /*c690*/  SYNCS.PHASECHK.TRANS64.TRYWAIT P0, [R6+URZ], R5 ;  /* 0x00000005060075a7 */ /* 0x001064000800017f */
[----:B-1----:R-:W-:Y:S05]  /*c6a0*/  @!P0 NANOSLEEP.SYNCS 0x989680 ;  /* 0x009896800000895d */ /* 0x002fea0003900000 */
[----:B------:R-:W1:Y:S02]  /*c6b0*/  @!P0 SYNCS.PHASECHK.TRANS64 P0, [R6+URZ], R5 ;  /* 0x00000005060085a7 */ /* 0x000e64000800007f */
[----:B-1----:R-:W-:Y:S05]  /*c6c0*/  @!P0 BRA `(.L_x_312) ;  /* 0xfffffffc00f08947 */ /* 0x002fea000383ffff */
[----:B------:R-:W-:Y:S05]  /*c6d0*/  BRA `(.L_x_328) ;  /* 0xfffffff800b87947 */ /* 0x000fea000383ffff */
.L_x_313:
[----:B-1----:R1:W2:Y:S02]  /*c6e0*/  SYNCS.PHASECHK.TRANS64.TRYWAIT P0, [R9+URZ], R4 ;  /* 0x00000004090075a7 */ /* 0x0022a4000800017f */
[----:B--2---:R-:W-:Y:S05]  /*c6f0*/  @!P0 NANOSLEEP.SYNCS 0x989680 ;  /* 0x009896800000895d */ /* 0x004fea0003900000 */
[----:B------:R-:W2:Y:S02]  /*c700*/  @!P0 SYNCS.PHASECHK.TRANS64 P0, [R9+URZ], R4 ;  /* 0x00000004090085a7 */ /* 0x000ea4000800007f */
[----:B--2---:R-:W-:Y:S05]  /*c710*/  @!P0 BRA `(.L_x_313) ;  /* 0xfffffffc00f08947 */ /* 0x004fea000383ffff */
[----:B------:R-:W-:Y:S05]  /*c720*/  BRA `(.L_x_329) ;  /* 0xfffffff800c07947 */ /* 0x000fea000383ffff */
.L_x_330:
[----:B------:R-:W-:-:S00]  /*c730*/  BRA `(.L_x_330) ;  /* 0xfffffffc00fc7947 */ /* 0x000fc0000383ffff */
[----:B------:R-:W-:-:S00]  /*c740*/  NOP ;  /* 0x0000000000007918 */ /* 0x000fc00000000000 */
        /* <DEDUP_REMOVED lines=11> */
.L_x_331:


//--------------------- .nv.global.init           --------------------------
	.section	.nv.global.init,"aw",@progbits
.nv.global.init:
	.type		$str$22,@object
	.size		$str$22,($str$23 - $str$22)
$str$22:
        /*0000*/ 	.byte	0x6b, 0x5f, 0x74, 0x69, 0x6c, 0x65, 0x5f, 0x63, 0x6f, 0x75, 0x6e, 0x74, 0x20, 0x3e, 0x3d, 0x20
        /*0010*/ 	.byte	0x31, 0x00
	.type		$str$23,@object
	.size		$str$23,(__unnamed_1 - $str$23)
$str$23:
        /*0012*/ 	.byte	0x2f, 0x74, 0x6d, 0x70, 0x2f, 0x63, 0x75, 0x74, 0x6c, 0x61, 0x73, 0x73, 0x5f, 0x73, 0x77, 0x65
        /*0022*/ 	.byte	0x65, 0x70, 0x5f, 0x73, 0x72, 0x63, 0x2f, 0x69, 0x6e, 0x63, 0x6c, 0x75, 0x64, 0x65, 0x2f, 0x63
        /*0032*/ 	.byte	0x75, 0x74, 0x6c, 0x61, 0x73, 0x73, 0x2f, 0x67, 0x65, 0x6d, 0x6d, 0x2f, 0x63, 0x6f, 0x6c, 0x6c
        /*0042*/ 	.byte	0x65, 0x63, 0x74, 0x69, 0x76, 0x65, 0x2f, 0x73, 0x6d, 0x39, 0x30, 0x5f, 0x6d, 0x6d, 0x61, 0x5f
        /*0052*/ 	.byte	0x74, 0x6d, 0x61, 0x5f, 0x67, 0x6d, 0x6d, 0x61, 0x5f, 0x73, 0x73, 0x5f, 0x77, 0x61, 0x72, 0x70
        /*0062*/ 	.byte	0x73, 0x70, 0x65, 0x63, 0x69, 0x61, 0x6c, 0x69, 0x7a, 0x65, 0x64, 0x2e, 0x68, 0x70, 0x70, 0x00
	.type		__unnamed_1,@object
	.size		__unnamed_1,(.L_0 - __unnamed_1)
__unnamed_1:
        /*0072*/ 	.byte	0x76, 0x6f, 0x69, 0x64, 0x20, 0x63, 0x75, 0x74, 0x6c, 0x61, 0x73, 0x73, 0x3a, 0x3a, 0x67, 0x65
        /* <DEDUP_REMOVED lines=179> */
        /*0bb2*/ 	.byte	0x65, 0x3a, 0x3a, 0x69, 0x64, 0x65, 0x6e, 0x74, 0x69, 0x74, 0x79, 0x5d, 0x00
.L_0:


//--------------------- .nv.shared._ZN7cutlass13device_kernelINS_4gemm6kernel13GemmUniversalIN4cute5tupleIJiiiiEEENS1_10collective13CollectiveMmaINS1_34MainloopSm90TmaGmmaWarpSpecializedILi9ENS5_IJNS4_1CILi1EEESB_SB_EEENS1_35KernelTmaWarpSpecializedCooperativeEEENS5_IJNSA_ILi256EEENSA_ILi128EEENSA_ILi32EEEEEENS_6half_tENS5_IJlSB_lEEESJ_SK_NS4_8TiledMMAINS4_8MMA_AtomIJNS4_4SM904GMMA26MMA_64x128x16_F32F16F16_SSILNSO_5MajorE0ELSQ_0ELNSO_7ScaleInE1ELSR_1EEEEEENS4_6LayoutINS5_IJNSA_ILi2EEESB_SB_EEENS5_IJSB_NSA_ILi0EEESX_EEEEENS5_IJNS4_10UnderscoreES10_S10_EEEEENS4_13SM90_TMA_LOADENS4_14ComposedLayoutINS4_7SwizzleILi2ELi4ELi3EEENS4_18smem_ptr_flag_bitsILi16EEENSU_INS5_IJNSA_ILi8EEESH_EEENS5_IJSH_SB_EEEEEEEvNS4_8identityES13_S1D_vS1E_EENS_8epilogue10collective6detail29Sm90TmaWarpSpecializedAdapterINS1H_15DefaultEpilogueISJ_SK_SK_NS1G_6thread17LinearCombinationISJ_Li1EffLNS1L_9ScaleType4KindE0ELNS_15FloatRoundStyleE2ESJ_EENS1_15EpilogueDefaultEEEEEvvEEEEvNT_6ParamsE --------------------------
	.section	.nv.shared._ZN7cutlass13device_kernelINS_4gemm6kernel13GemmUniversalIN4cute5tupleIJiiiiEEENS1_10collective13CollectiveMmaINS1_34MainloopSm90TmaGmmaWarpSpecializedILi9ENS5_IJNS4_1CILi1EEESB_SB_EEENS1_35KernelTmaWarpSpecializedCooperativeEEENS5_IJNSA_ILi256EEENSA_ILi128EEENSA_ILi32EEEEEENS_6half_tENS5_IJlSB_lEEESJ_SK_NS4_8TiledMMAINS4_8MMA_AtomIJNS4_4SM904GMMA26MMA_64x128x16_F32F16F16_SSILNSO_5MajorE0ELSQ_0ELNSO_7ScaleInE1ELSR_1EEEEEENS4_6LayoutINS5_IJNSA_ILi2EEESB_SB_EEENS5_IJSB_NSA_ILi0EEESX_EEEEENS5_IJNS4_10UnderscoreES10_S10_EEEEENS4_13SM90_TMA_LOADENS4_14ComposedLayoutINS4_7SwizzleILi2ELi4ELi3EEENS4_18smem_ptr_flag_bitsILi16EEENSU_INS5_IJNSA_ILi8EEESH_EEENS5_IJSH_SB_EEEEEEEvNS4_8identityES13_S1D_vS1E_EENS_8epilogue10collective6detail29Sm90TmaWarpSpecializedAdapterINS1H_15DefaultEpilogueISJ_SK_SK_NS1G_6thread17LinearCombinationISJ_Li1EffLNS1L_9ScaleType4KindE0ELNS_15FloatRoundStyleE2ESJ_EENS1_15EpilogueDefaultEEEEEvvEEEEvNT_6ParamsE,"aw",@nobits
	.sectionflags	@""
	.align	16
	.zero		1024


//--------------------- .nv.shared.reserved.0     --------------------------
	.section	.nv.shared.reserved.0,"aw",@nobits
	.weak		__nv_reservedSMEM_offset_0_alias
	.size		__nv_reservedSMEM_offset_0_alias, 0, 0
	.other		__nv_reservedSMEM_offset_0_alias,@"STO_CUDA_RESERVED_SHARED STV_DEFAULT"
__nv_reservedSMEM_offset_0_alias:
	.zero		0


//--------------------- .nv.global                --------------------------
	.section	.nv.global,"aw",@nobits
.nv.global:
	.type		_ZN40_INTERNAL_d24dd492_4_k_cu_0da8bc07_119194cute1_E,@object
	.size		_ZN40_INTERNAL_d24dd492_4_k_cu_0da8bc07_119194cute1_E,(_ZN40_INTERNAL_d24dd492_4_k_cu_0da8bc07_119194cuda3std3__45__cpo6cbeginE - _ZN40_INTERNAL_d24dd492_4_k_cu_0da8bc07_119194cute1_E)
_ZN40_INTERNAL_d24dd492_4_k_cu_0da8bc07_119194cute1_E:
	.zero		1
	.type		_ZN40_INTERNAL_d24dd492_4_k_cu_0da8bc07_119194cuda3std3__45__cpo6cbeginE,@object
	.size		_ZN40_INTERNAL_d24dd492_4_k_cu_0da8bc07_119194cuda3std3__45__cpo6cbeginE,(_ZN40_INTERNAL_d24dd492_4_k_cu_0da8bc07_119194cuda3std3__48in_placeE - _ZN40_INTERNAL_d24dd492_4_k_cu_0da8bc07_119194cuda3std3__45__cpo6cbeginE)
_ZN40_INTERNAL_d24dd492_4_k_cu_0da8bc07_119194cuda3std3__45__cpo6cbeginE:
	.zero		1
	.type		_ZN40_INTERNAL_d24dd492_4_k_cu_0da8bc07_119194cuda3std3__48in_placeE,@object
	.size		_ZN40_INTERNAL_d24dd492_4_k_cu_0da8bc07_119194cuda3std3__48in_placeE,(_ZN40_INTERNAL_d24dd492_4_k_cu_0da8bc07_119194cuda3std6ranges3__45__cpo9iter_moveE - _ZN40_INTERNAL_d24dd492_4_k_cu_0da8bc07_119194cuda3std3__48in_placeE)
_ZN40_INTERNAL_d24dd492_4_k_cu_0da8bc07_119194cuda3std3__48in_placeE:
	.zero		1
	.type		_ZN40_INTERNAL_d24dd492_4_k_cu_0da8bc07_119194cuda3std6ranges3__45__cpo9iter_moveE,@object
	.size		_ZN40_INTERNAL_d24dd492_4_k_cu_0da8bc07_119194cuda3std6ranges3__45__cpo9iter_moveE,(_ZN40_INTERNAL_d24dd492_4_k_cu_0da8bc07_119194cuda3std3__45__cpo5beginE - _ZN40_INTERNAL_d24dd492_4_k_cu_0da8bc07_119194cuda3std6ranges3__45__cpo9iter_moveE)
_ZN40_INTERNAL_d24dd492_4_k_cu_0da8bc07_119194cuda3std6ranges3__45__cpo9iter_moveE:
	.zero		1
	.type		_ZN40_INTERNAL_d24dd492_4_k_cu_0da8bc07_119194cuda3std3__45__cpo5beginE,@object
	.size		_ZN40_INTERNAL_d24dd492_4_k_cu_0da8bc07_119194cuda3std3__45__cpo5beginE,(_ZN40_INTERNAL_d24dd492_4_k_cu_0da8bc07_119194cuda3std3__442_GLOBAL__N__d24dd492_4_k_cu_0da8bc07_119196ignoreE - _ZN40_INTERNAL_d24dd492_4_k_cu_0da8bc07_119194cuda3std3__45__cpo5beginE)
_ZN40_INTERNAL_d24dd492_4_k_cu_0da8bc07_119194cuda3std3__45__cpo5beginE:
	.zero		1
	.type		_ZN40_INTERNAL_d24dd492_4_k_cu_0da8bc07_119194cuda3std3__442_GLOBAL__N__d24dd492_4_k_cu_0da8bc07_119196ignoreE,@object
	.size		_ZN40_INTERNAL_d24dd492_4_k_cu_0da8bc07_119194cuda3std3__442_GLOBAL__N__d24dd492_4_k_cu_0da8bc07_119196ignoreE,(_ZN40_INTERNAL_d24dd492_4_k_cu_0da8bc07_119194cute7productE - _ZN40_INTERNAL_d24dd492_4_k_cu_0da8bc07_119194cuda3std3__442_GLOBAL__N__d24dd492_4_k_cu_0da8bc07_119196ignoreE)
_ZN40_INTERNAL_d24dd492_4_k_cu_0da8bc07_119194cuda3std3__442_GLOBAL__N__d24dd492_4_k_cu_0da8bc07_119196ignoreE:
	.zero		1
	.type		_ZN40_INTERNAL_d24dd492_4_k_cu_0da8bc07_119194cute7productE,@object
	.size		_ZN40_INTERNAL_d24dd492_4_k_cu_0da8bc07_119194cute7productE,(_ZN40_INTERNAL_d24dd492_4_k_cu_0da8bc07_119194cuda3std3__45__cpo3endE - _ZN40_INTERNAL_d24dd492_4_k_cu_0da8bc07_119194cute7productE)
_ZN40_INTERNAL_d24dd492_4_k_cu_0da8bc07_119194cute7productE:
	.zero		1
	.type		_ZN40_INTERNAL_d24dd492_4_k_cu_0da8bc07_119194cuda3std3__45__cpo3endE,@object
	.size		_ZN40_INTERNAL_d24dd492_4_k_cu_0da8bc07_119194cuda3std3__45__cpo3endE,(_ZN40_INTERNAL_d24dd492_4_k_cu_0da8bc07_119194cuda3std3__419piecewise_constructE - _ZN40_INTERNAL_d24dd492_4_k_cu_0da8bc07_119194cuda3std3__45__cpo3endE)
_ZN40_INTERNAL_d24dd492_4_k_cu_0da8bc07_119194cuda3std3__45__cpo3endE:
	.zero		1
	.type		_ZN40_INTERNAL_d24dd492_4_k_cu_0da8bc07_119194cuda3std3__419piecewise_constructE,@object
	.size		_ZN40_INTERNAL_d24dd492_4_k_cu_0da8bc07_119194cuda3std3__419piecewise_constructE,(_ZN40_INTERNAL_d24dd492_4_k_cu_0da8bc07_119194cuda3std3__45__cpo4cendE - _ZN40_INTERNAL_d24dd492_4_k_cu_0da8bc07_119194cuda3std3__419piecewise_constructE)
_ZN40_INTERNAL_d24dd492_4_k_cu_0da8bc07_119194cuda3std3__419piecewise_constructE:
	.zero		1
	.type		_ZN40_INTERNAL_d24dd492_4_k_cu_0da8bc07_119194cuda3std3__45__cpo4cendE,@object
	.size		_ZN40_INTERNAL_d24dd492_4_k_cu_0da8bc07_119194cuda3std3__45__cpo4cendE,(_ZN40_INTERNAL_d24dd492_4_k_cu_0da8bc07_119194cuda3std6ranges3__45__cpo4swapE - _ZN40_INTERNAL_d24dd492_4_k_cu_0da8bc07_119194cuda3std3__45__cpo4cendE)
_ZN40_INTERNAL_d24dd492_4_k_cu_0da8bc07_119194cuda3std3__45__cpo4cendE:
	.zero		1
	.type		_ZN40_INTERNAL_d24dd492_4_k_cu_0da8bc07_119194cuda3std6ranges3__45__cpo4swapE,@object
	.size		_ZN40_INTERNAL_d24dd492_4_k_cu_0da8bc07_119194cuda3std6ranges3__45__cpo4swapE,(.L_8 - _ZN40_INTERNAL_d24dd492_4_k_cu_0da8bc07_119194cuda3std6ranges3__45__cpo4swapE)
_ZN40_INTERNAL_d24dd492_4_k_cu_0da8bc07_119194cuda3std6ranges3__45__cpo4swapE:
	.zero		1
.L_8:


//--------------------- .nv.constant0._ZN7cutlass13device_kernelINS_4gemm6kernel13GemmUniversalIN4cute5tupleIJiiiiEEENS1_10collective13CollectiveMmaINS1_34MainloopSm90TmaGmmaWarpSpecializedILi9ENS5_IJNS4_1CILi1EEESB_SB_EEENS1_35KernelTmaWarpSpecializedCooperativeEEENS5_IJNSA_ILi256EEENSA_ILi128EEENSA_ILi32EEEEEENS_6half_tENS5_IJlSB_lEEESJ_SK_NS4_8TiledMMAINS4_8MMA_AtomIJNS4_4SM904GMMA26MMA_64x128x16_F32F16F16_SSILNSO_5MajorE0ELSQ_0ELNSO_7ScaleInE1ELSR_1EEEEEENS4_6LayoutINS5_IJNSA_ILi2EEESB_SB_EEENS5_IJSB_NSA_ILi0EEESX_EEEEENS5_IJNS4_10UnderscoreES10_S10_EEEEENS4_13SM90_TMA_LOADENS4_14ComposedLayoutINS4_7SwizzleILi2ELi4ELi3EEENS4_18smem_ptr_flag_bitsILi16EEENSU_INS5_IJNSA_ILi8EEESH_EEENS5_IJSH_SB_EEEEEEEvNS4_8identityES13_S1D_vS1E_EENS_8epilogue10collective6detail29Sm90TmaWarpSpecializedAdapterINS1H_15DefaultEpilogueISJ_SK_SK_NS1G_6thread17LinearCombinationISJ_Li1EffLNS1L_9ScaleType4KindE0ELNS_15FloatRoundStyleE2ESJ_EENS1_15EpilogueDefaultEEEEEvvEEEEvNT_6ParamsE --------------------------
	.section	.nv.constant0._ZN7cutlass13device_kernelINS_4gemm6kernel13GemmUniversalIN4cute5tupleIJiiiiEEENS1_10collective13CollectiveMmaINS1_34MainloopSm90TmaGmmaWarpSpecializedILi9ENS5_IJNS4_1CILi1EEESB_SB_EEENS1_35KernelTmaWarpSpecializedCooperativeEEENS5_IJNSA_ILi256EEENSA_ILi128EEENSA_ILi32EEEEEENS_6half_tENS5_IJlSB_lEEESJ_SK_NS4_8TiledMMAINS4_8MMA_AtomIJNS4_4SM904GMMA26MMA_64x128x16_F32F16F16_SSILNSO_5MajorE0ELSQ_0ELNSO_7ScaleInE1ELSR_1EEEEEENS4_6LayoutINS5_IJNSA_ILi2EEESB_SB_EEENS5_IJSB_NSA_ILi0EEESX_EEEEENS5_IJNS4_10UnderscoreES10_S10_EEEEENS4_13SM90_TMA_LOADENS4_14ComposedLayoutINS4_7SwizzleILi2ELi4ELi3EEENS4_18smem_ptr_flag_bitsILi16EEENSU_INS5_IJNSA_ILi8EEESH_EEENS5_IJSH_SB_EEEEEEEvNS4_8identityES13_S1D_vS1E_EENS_8epilogue10collective6detail29Sm90TmaWarpSpecializedAdapterINS1H_15DefaultEpilogueISJ_SK_SK_NS1G_6thread17LinearCombinationISJ_Li1EffLNS1L_9ScaleType4KindE0ELNS_15FloatRoundStyleE2ESJ_EENS1_15EpilogueDefaultEEEEEvvEEEEvNT_6ParamsE,"a",@progbits
	.sectionflags	@""
	.align	4
.nv.constant0._ZN7cutlass13device_kernelINS_4gemm6kernel13GemmUniversalIN4cute5tupleIJiiiiEEENS1_10collective13CollectiveMmaINS1_34MainloopSm90TmaGmmaWarpSpecializedILi9ENS5_IJNS4_1CILi1EEESB_SB_EEENS1_35KernelTmaWarpSpecializedCooperativeEEENS5_IJNSA_ILi256EEENSA_ILi128EEENSA_ILi32EEEEEENS_6half_tENS5_IJlSB_lEEESJ_SK_NS4_8TiledMMAINS4_8MMA_AtomIJNS4_4SM904GMMA26MMA_64x128x16_F32F16F16_SSILNSO_5MajorE0ELSQ_0ELNSO_7ScaleInE1ELSR_1EEEEEENS4_6LayoutINS5_IJNSA_ILi2EEESB_SB_EEENS5_IJSB_NSA_ILi0EEESX_EEEEENS5_IJNS4_10UnderscoreES10_S10_EEEEENS4_13SM90_TMA_LOADENS4_14ComposedLayoutINS4_7SwizzleILi2ELi4ELi3EEENS4_18smem_ptr_flag_bitsILi16EEENSU_INS5_IJNSA_ILi8EEESH_EEENS5_IJSH_SB_EEEEEEEvNS4_8identityES13_S1D_vS1E_EENS_8epilogue10collective6detail29Sm90TmaWarpSpecializedAdapterINS1H_15DefaultEpilogueISJ_SK_SK_NS1G_6thread17LinearCombinationISJ_Li1EffLNS1L_9ScaleType4KindE0ELNS_15FloatRoundStyleE2ESJ_EENS1_15EpilogueDefaultEEEEEvvEEEEvNT_6ParamsE:
	.zero		1664


//--------------------- SYMBOLS --------------------------

	.type		.nv.reservedSmem.offset0,@object
	.size		.nv.reservedSmem.offset0,0x4
	.type		__assertfail,@function
